//
// Generated by NVIDIA NVVM Compiler
//
// Compiler Build ID: CL-36424714
// Cuda compilation tools, release 13.0, V13.0.88
// Based on NVVM 20.0.0
//

.version 9.0
.target sm_100
.address_size 64

	// .globl	_Z19process_packets_badPhii
.global .align 8 .b8 path_counters[64];
.global .align 8 .b8 protocol_counters[32];
.global .align 1 .b8 $str[26] = {71, 69, 84, 32, 47, 97, 112, 105, 47, 117, 115, 101, 114, 115, 32, 72, 84, 84, 80, 47, 49, 46, 49, 13, 10};
.global .align 1 .b8 $str$1[27] = {71, 69, 84, 32, 47, 97, 112, 105, 47, 111, 114, 100, 101, 114, 115, 32, 72, 84, 84, 80, 47, 49, 46, 49, 13, 10};
.global .align 1 .b8 $str$2[29] = {71, 69, 84, 32, 47, 97, 112, 105, 47, 112, 114, 111, 100, 117, 99, 116, 115, 32, 72, 84, 84, 80, 47, 49, 46, 49, 13, 10};
.global .align 1 .b8 $str$3[33] = {71, 69, 84, 32, 47, 115, 116, 97, 116, 105, 99, 47, 115, 116, 121, 108, 101, 46, 99, 115, 115, 32, 72, 84, 84, 80, 47, 49, 46, 49, 13, 10};
.global .align 1 .b8 $str$4[27] = {71, 69, 84, 32, 47, 105, 110, 100, 101, 120, 46, 104, 116, 109, 108, 32, 72, 84, 84, 80, 47, 49, 46, 49, 13, 10};
.global .align 1 .b8 $str$5[23] = {71, 69, 84, 32, 47, 104, 101, 97, 108, 116, 104, 32, 72, 84, 84, 80, 47, 49, 46, 49, 13, 10};
.global .align 1 .b8 $str$6[24] = {71, 69, 84, 32, 47, 109, 101, 116, 114, 105, 99, 115, 32, 72, 84, 84, 80, 47, 49, 46, 49, 13, 10};
.global .align 1 .b8 $str$7[29] = {71, 69, 84, 32, 47, 117, 110, 107, 110, 111, 119, 110, 47, 112, 97, 116, 104, 32, 72, 84, 84, 80, 47, 49, 46, 49, 13, 10};

.visible .entry _Z19process_packets_badPhii(
	.param .u64 .ptr .align 1 _Z19process_packets_badPhii_param_0,
	.param .u32 _Z19process_packets_badPhii_param_1,
	.param .u32 _Z19process_packets_badPhii_param_2
)
{
	.local .align 16 .b8 	__local_depot0[64];
	.reg .b64 	%SP;
	.reg .b64 	%SPL;
	.reg .pred 	%p<97>;
	.reg .b16 	%rs<43>;
	.reg .b32 	%r<35>;
	.reg .b64 	%rd<57>;

	mov.u64 	%SPL, __local_depot0;
	ld.param.u64 	%rd12, [_Z19process_packets_badPhii_param_0];
	ld.param.u32 	%r11, [_Z19process_packets_badPhii_param_1];
	ld.param.u32 	%r10, [_Z19process_packets_badPhii_param_2];
	mov.u32 	%r12, %tid.x;
	mov.u32 	%r13, %ctaid.x;
	mov.u32 	%r14, %ntid.x;
	mad.lo.s32 	%r1, %r13, %r14, %r12;
	setp.ge.s32 	%p4, %r1, %r11;
	@%p4 bra 	$L__BB0_76;
	cvta.to.global.u64 	%rd13, %rd12;
	mul.lo.s32 	%r16, %r10, %r1;
	cvt.s64.s32 	%rd14, %r16;
	add.s64 	%rd1, %rd13, %rd14;
	mov.b16 	%rs32, 0;
	st.global.u8 	[%rd1], %rs32;
	st.global.u8 	[%rd1+1], %rs32;
	st.global.u8 	[%rd1+2], %rs32;
	st.global.u8 	[%rd1+3], %rs32;
	st.global.u8 	[%rd1+4], %rs32;
	st.global.u8 	[%rd1+5], %rs32;
	st.global.u8 	[%rd1+6], %rs32;
	st.global.u8 	[%rd1+7], %rs32;
	st.global.u8 	[%rd1+8], %rs32;
	st.global.u8 	[%rd1+9], %rs32;
	st.global.u8 	[%rd1+10], %rs32;
	st.global.u8 	[%rd1+11], %rs32;
	st.global.u8 	[%rd1+12], %rs32;
	st.global.u8 	[%rd1+13], %rs32;
	st.global.u8 	[%rd1+14], %rs32;
	st.global.u8 	[%rd1+15], %rs32;
	st.global.u8 	[%rd1+16], %rs32;
	st.global.u8 	[%rd1+17], %rs32;
	st.global.u8 	[%rd1+18], %rs32;
	st.global.u8 	[%rd1+19], %rs32;
	st.global.u8 	[%rd1+20], %rs32;
	st.global.u8 	[%rd1+21], %rs32;
	st.global.u8 	[%rd1+22], %rs32;
	st.global.u8 	[%rd1+23], %rs32;
	st.global.u8 	[%rd1+24], %rs32;
	st.global.u8 	[%rd1+25], %rs32;
	st.global.u8 	[%rd1+26], %rs32;
	st.global.u8 	[%rd1+27], %rs32;
	st.global.u8 	[%rd1+28], %rs32;
	st.global.u8 	[%rd1+29], %rs32;
	st.global.u8 	[%rd1+30], %rs32;
	st.global.u8 	[%rd1+31], %rs32;
	st.global.u8 	[%rd1+32], %rs32;
	st.global.u8 	[%rd1+33], %rs32;
	st.global.u8 	[%rd1+34], %rs32;
	st.global.u8 	[%rd1+35], %rs32;
	st.global.u8 	[%rd1+36], %rs32;
	st.global.u8 	[%rd1+37], %rs32;
	st.global.u8 	[%rd1+38], %rs32;
	st.global.u8 	[%rd1+39], %rs32;
	st.global.u8 	[%rd1+40], %rs32;
	st.global.u8 	[%rd1+41], %rs32;
	st.global.u8 	[%rd1+42], %rs32;
	st.global.u8 	[%rd1+43], %rs32;
	st.global.u8 	[%rd1+44], %rs32;
	st.global.u8 	[%rd1+45], %rs32;
	st.global.u8 	[%rd1+46], %rs32;
	st.global.u8 	[%rd1+47], %rs32;
	st.global.u8 	[%rd1+48], %rs32;
	st.global.u8 	[%rd1+49], %rs32;
	st.global.u8 	[%rd1+50], %rs32;
	st.global.u8 	[%rd1+51], %rs32;
	st.global.u8 	[%rd1+52], %rs32;
	st.global.u8 	[%rd1+53], %rs32;
	st.global.u8 	[%rd1+54], %rs32;
	st.global.u8 	[%rd1+55], %rs32;
	st.global.u8 	[%rd1+56], %rs32;
	st.global.u8 	[%rd1+57], %rs32;
	st.global.u8 	[%rd1+58], %rs32;
	st.global.u8 	[%rd1+59], %rs32;
	st.global.u8 	[%rd1+60], %rs32;
	st.global.u8 	[%rd1+61], %rs32;
	st.global.u8 	[%rd1+62], %rs32;
	st.global.u8 	[%rd1+63], %rs32;
	st.global.u8 	[%rd1+64], %rs32;
	st.global.u8 	[%rd1+65], %rs32;
	st.global.u8 	[%rd1+66], %rs32;
	st.global.u8 	[%rd1+67], %rs32;
	st.global.u8 	[%rd1+68], %rs32;
	st.global.u8 	[%rd1+69], %rs32;
	st.global.u8 	[%rd1+70], %rs32;
	st.global.u8 	[%rd1+71], %rs32;
	st.global.u8 	[%rd1+72], %rs32;
	st.global.u8 	[%rd1+73], %rs32;
	st.global.u8 	[%rd1+74], %rs32;
	st.global.u8 	[%rd1+75], %rs32;
	st.global.u8 	[%rd1+76], %rs32;
	st.global.u8 	[%rd1+77], %rs32;
	st.global.u8 	[%rd1+78], %rs32;
	st.global.u8 	[%rd1+79], %rs32;
	st.global.u8 	[%rd1+80], %rs32;
	st.global.u8 	[%rd1+81], %rs32;
	st.global.u8 	[%rd1+82], %rs32;
	st.global.u8 	[%rd1+83], %rs32;
	st.global.u8 	[%rd1+84], %rs32;
	st.global.u8 	[%rd1+85], %rs32;
	st.global.u8 	[%rd1+86], %rs32;
	st.global.u8 	[%rd1+87], %rs32;
	st.global.u8 	[%rd1+88], %rs32;
	st.global.u8 	[%rd1+89], %rs32;
	st.global.u8 	[%rd1+90], %rs32;
	st.global.u8 	[%rd1+91], %rs32;
	st.global.u8 	[%rd1+92], %rs32;
	st.global.u8 	[%rd1+93], %rs32;
	st.global.u8 	[%rd1+94], %rs32;
	st.global.u8 	[%rd1+95], %rs32;
	st.global.u8 	[%rd1+96], %rs32;
	st.global.u8 	[%rd1+97], %rs32;
	st.global.u8 	[%rd1+98], %rs32;
	st.global.u8 	[%rd1+99], %rs32;
	st.global.u8 	[%rd1+100], %rs32;
	st.global.u8 	[%rd1+101], %rs32;
	st.global.u8 	[%rd1+102], %rs32;
	st.global.u8 	[%rd1+103], %rs32;
	st.global.u8 	[%rd1+104], %rs32;
	st.global.u8 	[%rd1+105], %rs32;
	st.global.u8 	[%rd1+106], %rs32;
	st.global.u8 	[%rd1+107], %rs32;
	st.global.u8 	[%rd1+108], %rs32;
	st.global.u8 	[%rd1+109], %rs32;
	st.global.u8 	[%rd1+110], %rs32;
	st.global.u8 	[%rd1+111], %rs32;
	st.global.u8 	[%rd1+112], %rs32;
	st.global.u8 	[%rd1+113], %rs32;
	st.global.u8 	[%rd1+114], %rs32;
	st.global.u8 	[%rd1+115], %rs32;
	st.global.u8 	[%rd1+116], %rs32;
	st.global.u8 	[%rd1+117], %rs32;
	st.global.u8 	[%rd1+118], %rs32;
	st.global.u8 	[%rd1+119], %rs32;
	st.global.u8 	[%rd1+120], %rs32;
	st.global.u8 	[%rd1+121], %rs32;
	st.global.u8 	[%rd1+122], %rs32;
	st.global.u8 	[%rd1+123], %rs32;
	st.global.u8 	[%rd1+124], %rs32;
	st.global.u8 	[%rd1+125], %rs32;
	st.global.u8 	[%rd1+126], %rs32;
	st.global.u8 	[%rd1+127], %rs32;
	st.global.u8 	[%rd1+128], %rs32;
	st.global.u8 	[%rd1+129], %rs32;
	st.global.u8 	[%rd1+130], %rs32;
	st.global.u8 	[%rd1+131], %rs32;
	st.global.u8 	[%rd1+132], %rs32;
	st.global.u8 	[%rd1+133], %rs32;
	st.global.u8 	[%rd1+134], %rs32;
	st.global.u8 	[%rd1+135], %rs32;
	st.global.u8 	[%rd1+136], %rs32;
	st.global.u8 	[%rd1+137], %rs32;
	st.global.u8 	[%rd1+138], %rs32;
	st.global.u8 	[%rd1+139], %rs32;
	st.global.u8 	[%rd1+140], %rs32;
	st.global.u8 	[%rd1+141], %rs32;
	st.global.u8 	[%rd1+142], %rs32;
	st.global.u8 	[%rd1+143], %rs32;
	st.global.u8 	[%rd1+144], %rs32;
	st.global.u8 	[%rd1+145], %rs32;
	st.global.u8 	[%rd1+146], %rs32;
	st.global.u8 	[%rd1+147], %rs32;
	st.global.u8 	[%rd1+148], %rs32;
	st.global.u8 	[%rd1+149], %rs32;
	st.global.u8 	[%rd1+150], %rs32;
	st.global.u8 	[%rd1+151], %rs32;
	st.global.u8 	[%rd1+152], %rs32;
	st.global.u8 	[%rd1+153], %rs32;
	st.global.u8 	[%rd1+154], %rs32;
	st.global.u8 	[%rd1+155], %rs32;
	st.global.u8 	[%rd1+156], %rs32;
	st.global.u8 	[%rd1+157], %rs32;
	st.global.u8 	[%rd1+158], %rs32;
	st.global.u8 	[%rd1+159], %rs32;
	st.global.u8 	[%rd1+160], %rs32;
	st.global.u8 	[%rd1+161], %rs32;
	st.global.u8 	[%rd1+162], %rs32;
	st.global.u8 	[%rd1+163], %rs32;
	st.global.u8 	[%rd1+164], %rs32;
	st.global.u8 	[%rd1+165], %rs32;
	st.global.u8 	[%rd1+166], %rs32;
	st.global.u8 	[%rd1+167], %rs32;
	st.global.u8 	[%rd1+168], %rs32;
	st.global.u8 	[%rd1+169], %rs32;
	st.global.u8 	[%rd1+170], %rs32;
	st.global.u8 	[%rd1+171], %rs32;
	st.global.u8 	[%rd1+172], %rs32;
	st.global.u8 	[%rd1+173], %rs32;
	st.global.u8 	[%rd1+174], %rs32;
	st.global.u8 	[%rd1+175], %rs32;
	st.global.u8 	[%rd1+176], %rs32;
	st.global.u8 	[%rd1+177], %rs32;
	st.global.u8 	[%rd1+178], %rs32;
	st.global.u8 	[%rd1+179], %rs32;
	st.global.u8 	[%rd1+180], %rs32;
	st.global.u8 	[%rd1+181], %rs32;
	st.global.u8 	[%rd1+182], %rs32;
	st.global.u8 	[%rd1+183], %rs32;
	st.global.u8 	[%rd1+184], %rs32;
	st.global.u8 	[%rd1+185], %rs32;
	st.global.u8 	[%rd1+186], %rs32;
	st.global.u8 	[%rd1+187], %rs32;
	st.global.u8 	[%rd1+188], %rs32;
	st.global.u8 	[%rd1+189], %rs32;
	st.global.u8 	[%rd1+190], %rs32;
	st.global.u8 	[%rd1+191], %rs32;
	st.global.u8 	[%rd1+192], %rs32;
	st.global.u8 	[%rd1+193], %rs32;
	st.global.u8 	[%rd1+194], %rs32;
	st.global.u8 	[%rd1+195], %rs32;
	st.global.u8 	[%rd1+196], %rs32;
	st.global.u8 	[%rd1+197], %rs32;
	st.global.u8 	[%rd1+198], %rs32;
	st.global.u8 	[%rd1+199], %rs32;
	st.global.u8 	[%rd1+200], %rs32;
	st.global.u8 	[%rd1+201], %rs32;
	st.global.u8 	[%rd1+202], %rs32;
	st.global.u8 	[%rd1+203], %rs32;
	st.global.u8 	[%rd1+204], %rs32;
	st.global.u8 	[%rd1+205], %rs32;
	st.global.u8 	[%rd1+206], %rs32;
	st.global.u8 	[%rd1+207], %rs32;
	st.global.u8 	[%rd1+208], %rs32;
	st.global.u8 	[%rd1+209], %rs32;
	st.global.u8 	[%rd1+210], %rs32;
	st.global.u8 	[%rd1+211], %rs32;
	st.global.u8 	[%rd1+212], %rs32;
	st.global.u8 	[%rd1+213], %rs32;
	st.global.u8 	[%rd1+214], %rs32;
	st.global.u8 	[%rd1+215], %rs32;
	st.global.u8 	[%rd1+216], %rs32;
	st.global.u8 	[%rd1+217], %rs32;
	st.global.u8 	[%rd1+218], %rs32;
	st.global.u8 	[%rd1+219], %rs32;
	st.global.u8 	[%rd1+220], %rs32;
	st.global.u8 	[%rd1+221], %rs32;
	st.global.u8 	[%rd1+222], %rs32;
	st.global.u8 	[%rd1+223], %rs32;
	st.global.u8 	[%rd1+224], %rs32;
	st.global.u8 	[%rd1+225], %rs32;
	st.global.u8 	[%rd1+226], %rs32;
	st.global.u8 	[%rd1+227], %rs32;
	st.global.u8 	[%rd1+228], %rs32;
	st.global.u8 	[%rd1+229], %rs32;
	st.global.u8 	[%rd1+230], %rs32;
	st.global.u8 	[%rd1+231], %rs32;
	st.global.u8 	[%rd1+232], %rs32;
	st.global.u8 	[%rd1+233], %rs32;
	st.global.u8 	[%rd1+234], %rs32;
	st.global.u8 	[%rd1+235], %rs32;
	st.global.u8 	[%rd1+236], %rs32;
	st.global.u8 	[%rd1+237], %rs32;
	st.global.u8 	[%rd1+238], %rs32;
	st.global.u8 	[%rd1+239], %rs32;
	st.global.u8 	[%rd1+240], %rs32;
	st.global.u8 	[%rd1+241], %rs32;
	st.global.u8 	[%rd1+242], %rs32;
	st.global.u8 	[%rd1+243], %rs32;
	st.global.u8 	[%rd1+244], %rs32;
	st.global.u8 	[%rd1+245], %rs32;
	st.global.u8 	[%rd1+246], %rs32;
	st.global.u8 	[%rd1+247], %rs32;
	st.global.u8 	[%rd1+248], %rs32;
	st.global.u8 	[%rd1+249], %rs32;
	st.global.u8 	[%rd1+250], %rs32;
	st.global.u8 	[%rd1+251], %rs32;
	st.global.u8 	[%rd1+252], %rs32;
	st.global.u8 	[%rd1+253], %rs32;
	st.global.u8 	[%rd1+254], %rs32;
	st.global.u8 	[%rd1+255], %rs32;
	mul.hi.s32 	%r17, %r1, 1717986919;
	shr.u32 	%r18, %r17, 31;
	shr.s32 	%r19, %r17, 2;
	add.s32 	%r20, %r19, %r18;
	mul.lo.s32 	%r21, %r20, 10;
	sub.s32 	%r15, %r1, %r21;
	mov.b16 	%rs33, 2048;
	st.global.u16 	[%rd1+12], %rs33;
	mov.b16 	%rs34, 69;
	st.global.u8 	[%rd1+14], %rs34;
	mov.b16 	%rs35, 6;
	st.global.u8 	[%rd1+23], %rs35;
	mov.b16 	%rs36, 80;
	st.global.u16 	[%rd1+36], %rs36;
	mov.b16 	%rs37, 20480;
	st.global.u16 	[%rd1+46], %rs37;
	setp.eq.s32 	%p5, %r15, 2;
	@%p5 bra 	$L__BB0_6;
	setp.eq.s32 	%p6, %r15, 1;
	@%p6 bra 	$L__BB0_5;
	setp.ne.s32 	%p7, %r15, 0;
	@%p7 bra 	$L__BB0_7;
	mov.b16 	%rs40, 2054;
	st.global.u16 	[%rd1+12], %rs40;
	mov.pred 	%p96, 0;
	mov.pred 	%p94, -1;
	mov.pred 	%p95, %p94;
	bra.uni 	$L__BB0_38;
$L__BB0_5:
	mov.b16 	%rs39, 17;
	st.global.u8 	[%rd1+23], %rs39;
	mov.pred 	%p95, -1;
	mov.pred 	%p94, 0;
	mov.pred 	%p96, %p95;
	bra.uni 	$L__BB0_38;
$L__BB0_6:
	mov.b16 	%rs38, 443;
	st.global.u16 	[%rd1+36], %rs38;
	mov.pred 	%p95, 0;
	mov.pred 	%p94, -1;
	mov.pred 	%p96, %p94;
	bra.uni 	$L__BB0_38;
$L__BB0_7:
	add.u64 	%rd16, %SPL, 0;
	shr.s32 	%r22, %r1, 31;
	shr.u32 	%r23, %r22, 29;
	add.s32 	%r24, %r1, %r23;
	and.b32  	%r25, %r24, -8;
	sub.s32 	%r26, %r1, %r25;
	mov.u64 	%rd17, $str$1;
	cvta.global.u64 	%rd18, %rd17;
	mov.u64 	%rd19, $str;
	cvta.global.u64 	%rd20, %rd19;
	st.local.v2.u64 	[%rd16], {%rd20, %rd18};
	mov.u64 	%rd21, $str$3;
	cvta.global.u64 	%rd22, %rd21;
	mov.u64 	%rd23, $str$2;
	cvta.global.u64 	%rd24, %rd23;
	st.local.v2.u64 	[%rd16+16], {%rd24, %rd22};
	mov.u64 	%rd25, $str$5;
	cvta.global.u64 	%rd26, %rd25;
	mov.u64 	%rd27, $str$4;
	cvta.global.u64 	%rd28, %rd27;
	st.local.v2.u64 	[%rd16+32], {%rd28, %rd26};
	mov.u64 	%rd29, $str$7;
	cvta.global.u64 	%rd30, %rd29;
	mov.u64 	%rd31, $str$6;
	cvta.global.u64 	%rd32, %rd31;
	st.local.v2.u64 	[%rd16+48], {%rd32, %rd30};
	mul.wide.s32 	%rd33, %r26, 8;
	add.s64 	%rd34, %rd16, %rd33;
	ld.local.u64 	%rd2, [%rd34];
	ld.u8 	%rs1, [%rd2];
	setp.eq.s16 	%p15, %rs1, 0;
	mov.pred 	%p94, -1;
	mov.pred 	%p95, %p94;
	mov.pred 	%p96, %p94;
	@%p15 bra 	$L__BB0_38;
	st.global.u8 	[%rd1+54], %rs1;
	ld.u8 	%rs2, [%rd2+1];
	setp.eq.s16 	%p17, %rs2, 0;
	@%p17 bra 	$L__BB0_38;
	st.global.u8 	[%rd1+55], %rs2;
	ld.u8 	%rs3, [%rd2+2];
	setp.eq.s16 	%p19, %rs3, 0;
	mov.pred 	%p95, %p94;
	mov.pred 	%p96, %p94;
	@%p19 bra 	$L__BB0_38;
	st.global.u8 	[%rd1+56], %rs3;
	ld.u8 	%rs4, [%rd2+3];
	setp.eq.s16 	%p21, %rs4, 0;
	mov.pred 	%p95, %p94;
	mov.pred 	%p96, %p94;
	@%p21 bra 	$L__BB0_38;
	st.global.u8 	[%rd1+57], %rs4;
	ld.u8 	%rs5, [%rd2+4];
	setp.eq.s16 	%p23, %rs5, 0;
	mov.pred 	%p95, %p94;
	mov.pred 	%p96, %p94;
	@%p23 bra 	$L__BB0_38;
	st.global.u8 	[%rd1+58], %rs5;
	ld.u8 	%rs6, [%rd2+5];
	setp.eq.s16 	%p25, %rs6, 0;
	mov.pred 	%p95, %p94;
	mov.pred 	%p96, %p94;
	@%p25 bra 	$L__BB0_38;
	st.global.u8 	[%rd1+59], %rs6;
	ld.u8 	%rs7, [%rd2+6];
	setp.eq.s16 	%p27, %rs7, 0;
	mov.pred 	%p95, %p94;
	mov.pred 	%p96, %p94;
	@%p27 bra 	$L__BB0_38;
	st.global.u8 	[%rd1+60], %rs7;
	ld.u8 	%rs8, [%rd2+7];
	setp.eq.s16 	%p29, %rs8, 0;
	mov.pred 	%p95, %p94;
	mov.pred 	%p96, %p94;
	@%p29 bra 	$L__BB0_38;
	st.global.u8 	[%rd1+61], %rs8;
	ld.u8 	%rs9, [%rd2+8];
	setp.eq.s16 	%p31, %rs9, 0;
	mov.pred 	%p95, %p94;
	mov.pred 	%p96, %p94;
	@%p31 bra 	$L__BB0_38;
	st.global.u8 	[%rd1+62], %rs9;
	ld.u8 	%rs10, [%rd2+9];
	setp.eq.s16 	%p33, %rs10, 0;
	mov.pred 	%p95, %p94;
	mov.pred 	%p96, %p94;
	@%p33 bra 	$L__BB0_38;
	st.global.u8 	[%rd1+63], %rs10;
	ld.u8 	%rs11, [%rd2+10];
	setp.eq.s16 	%p35, %rs11, 0;
	mov.pred 	%p95, %p94;
	mov.pred 	%p96, %p94;
	@%p35 bra 	$L__BB0_38;
	st.global.u8 	[%rd1+64], %rs11;
	ld.u8 	%rs12, [%rd2+11];
	setp.eq.s16 	%p37, %rs12, 0;
	mov.pred 	%p95, %p94;
	mov.pred 	%p96, %p94;
	@%p37 bra 	$L__BB0_38;
	st.global.u8 	[%rd1+65], %rs12;
	ld.u8 	%rs13, [%rd2+12];
	setp.eq.s16 	%p39, %rs13, 0;
	mov.pred 	%p95, %p94;
	mov.pred 	%p96, %p94;
	@%p39 bra 	$L__BB0_38;
	st.global.u8 	[%rd1+66], %rs13;
	ld.u8 	%rs14, [%rd2+13];
	setp.eq.s16 	%p41, %rs14, 0;
	mov.pred 	%p95, %p94;
	mov.pred 	%p96, %p94;
	@%p41 bra 	$L__BB0_38;
	st.global.u8 	[%rd1+67], %rs14;
	ld.u8 	%rs15, [%rd2+14];
	setp.eq.s16 	%p43, %rs15, 0;
	mov.pred 	%p95, %p94;
	mov.pred 	%p96, %p94;
	@%p43 bra 	$L__BB0_38;
	st.global.u8 	[%rd1+68], %rs15;
	ld.u8 	%rs16, [%rd2+15];
	setp.eq.s16 	%p45, %rs16, 0;
	mov.pred 	%p95, %p94;
	mov.pred 	%p96, %p94;
	@%p45 bra 	$L__BB0_38;
	st.global.u8 	[%rd1+69], %rs16;
	ld.u8 	%rs17, [%rd2+16];
	setp.eq.s16 	%p47, %rs17, 0;
	mov.pred 	%p95, %p94;
	mov.pred 	%p96, %p94;
	@%p47 bra 	$L__BB0_38;
	st.global.u8 	[%rd1+70], %rs17;
	ld.u8 	%rs18, [%rd2+17];
	setp.eq.s16 	%p49, %rs18, 0;
	mov.pred 	%p95, %p94;
	mov.pred 	%p96, %p94;
	@%p49 bra 	$L__BB0_38;
	st.global.u8 	[%rd1+71], %rs18;
	ld.u8 	%rs19, [%rd2+18];
	setp.eq.s16 	%p51, %rs19, 0;
	mov.pred 	%p95, %p94;
	mov.pred 	%p96, %p94;
	@%p51 bra 	$L__BB0_38;
	st.global.u8 	[%rd1+72], %rs19;
	ld.u8 	%rs20, [%rd2+19];
	setp.eq.s16 	%p53, %rs20, 0;
	mov.pred 	%p95, %p94;
	mov.pred 	%p96, %p94;
	@%p53 bra 	$L__BB0_38;
	st.global.u8 	[%rd1+73], %rs20;
	ld.u8 	%rs21, [%rd2+20];
	setp.eq.s16 	%p55, %rs21, 0;
	mov.pred 	%p95, %p94;
	mov.pred 	%p96, %p94;
	@%p55 bra 	$L__BB0_38;
	st.global.u8 	[%rd1+74], %rs21;
	ld.u8 	%rs22, [%rd2+21];
	setp.eq.s16 	%p57, %rs22, 0;
	mov.pred 	%p95, %p94;
	mov.pred 	%p96, %p94;
	@%p57 bra 	$L__BB0_38;
	st.global.u8 	[%rd1+75], %rs22;
	ld.u8 	%rs23, [%rd2+22];
	setp.eq.s16 	%p59, %rs23, 0;
	mov.pred 	%p95, %p94;
	mov.pred 	%p96, %p94;
	@%p59 bra 	$L__BB0_38;
	st.global.u8 	[%rd1+76], %rs23;
	ld.u8 	%rs24, [%rd2+23];
	setp.eq.s16 	%p61, %rs24, 0;
	mov.pred 	%p95, %p94;
	mov.pred 	%p96, %p94;
	@%p61 bra 	$L__BB0_38;
	st.global.u8 	[%rd1+77], %rs24;
	ld.u8 	%rs25, [%rd2+24];
	setp.eq.s16 	%p63, %rs25, 0;
	mov.pred 	%p95, %p94;
	mov.pred 	%p96, %p94;
	@%p63 bra 	$L__BB0_38;
	st.global.u8 	[%rd1+78], %rs25;
	ld.u8 	%rs26, [%rd2+25];
	setp.eq.s16 	%p65, %rs26, 0;
	mov.pred 	%p95, %p94;
	mov.pred 	%p96, %p94;
	@%p65 bra 	$L__BB0_38;
	st.global.u8 	[%rd1+79], %rs26;
	ld.u8 	%rs27, [%rd2+26];
	setp.eq.s16 	%p67, %rs27, 0;
	mov.pred 	%p95, %p94;
	mov.pred 	%p96, %p94;
	@%p67 bra 	$L__BB0_38;
	st.global.u8 	[%rd1+80], %rs27;
	ld.u8 	%rs28, [%rd2+27];
	setp.eq.s16 	%p69, %rs28, 0;
	mov.pred 	%p95, %p94;
	mov.pred 	%p96, %p94;
	@%p69 bra 	$L__BB0_38;
	st.global.u8 	[%rd1+81], %rs28;
	ld.u8 	%rs29, [%rd2+28];
	setp.eq.s16 	%p71, %rs29, 0;
	mov.pred 	%p95, %p94;
	mov.pred 	%p96, %p94;
	@%p71 bra 	$L__BB0_38;
	st.global.u8 	[%rd1+82], %rs29;
	ld.u8 	%rs30, [%rd2+29];
	setp.eq.s16 	%p73, %rs30, 0;
	mov.pred 	%p95, %p94;
	mov.pred 	%p96, %p94;
	@%p73 bra 	$L__BB0_38;
	st.global.u8 	[%rd1+83], %rs30;
	mov.pred 	%p95, %p94;
	mov.pred 	%p96, %p94;
$L__BB0_38:
	mov.b64 	%rd56, 0;
	@%p96 bra 	$L__BB0_42;
	mov.b32 	%r31, 0;
$L__BB0_40:
	mad.lo.s64 	%rd56, %rd56, 6561, 22960;
	add.s32 	%r31, %r31, 8;
	setp.ne.s32 	%p75, %r31, 1000;
	@%p75 bra 	$L__BB0_40;
	atom.global.add.u64 	%rd36, [protocol_counters], 1;
	bra.uni 	$L__BB0_74;
$L__BB0_42:
	@%p94 bra 	$L__BB0_46;
	mov.b32 	%r32, 0;
$L__BB0_44:
	mad.lo.s64 	%rd56, %rd56, 390625, 1074216;
	add.s32 	%r32, %r32, 8;
	setp.ne.s32 	%p76, %r32, 1000;
	@%p76 bra 	$L__BB0_44;
	atom.global.add.u64 	%rd38, [protocol_counters+8], 1;
	bra.uni 	$L__BB0_74;
$L__BB0_46:
	@%p95 bra 	$L__BB0_50;
	mov.b32 	%r33, 0;
$L__BB0_48:
	mad.lo.s64 	%rd56, %rd56, 5764801, 12490400;
	add.s32 	%r33, %r33, 8;
	setp.ne.s32 	%p77, %r33, 1000;
	@%p77 bra 	$L__BB0_48;
	atom.global.add.u64 	%rd40, [protocol_counters+16], 1;
	bra.uni 	$L__BB0_74;
$L__BB0_50:
	mov.b32 	%r34, 0;
$L__BB0_51:
	mad.lo.s64 	%rd56, %rd56, 214358881, 364410096;
	add.s32 	%r34, %r34, 8;
	setp.ne.s32 	%p78, %r34, 1000;
	@%p78 bra 	$L__BB0_51;
	atom.global.add.u64 	%rd42, [protocol_counters+24], 1;
	ld.global.u8 	%rs41, [%rd1+59];
	setp.gt.s16 	%p79, %rs41, 104;
	@%p79 bra 	$L__BB0_56;
	setp.eq.s16 	%p83, %rs41, 97;
	@%p83 bra 	$L__BB0_60;
	setp.eq.s16 	%p84, %rs41, 104;
	@%p84 bra 	$L__BB0_55;
	bra.uni 	$L__BB0_59;
$L__BB0_55:
	atom.global.add.u64 	%rd44, [path_counters+40], 1;
	bra.uni 	$L__BB0_74;
$L__BB0_56:
	setp.eq.s16 	%p80, %rs41, 105;
	@%p80 bra 	$L__BB0_69;
	setp.eq.s16 	%p81, %rs41, 109;
	@%p81 bra 	$L__BB0_73;
	setp.eq.s16 	%p82, %rs41, 115;
	@%p82 bra 	$L__BB0_72;
$L__BB0_59:
	atom.global.add.u64 	%rd50, [path_counters+56], 1;
	bra.uni 	$L__BB0_74;
$L__BB0_60:
	ld.global.u8 	%rs31, [%rd1+63];
	setp.ne.s16 	%p85, %rs31, 117;
	@%p85 bra 	$L__BB0_62;
	atom.global.add.u64 	%rd49, [path_counters], 1;
	bra.uni 	$L__BB0_74;
$L__BB0_62:
	setp.ne.s16 	%p86, %rs31, 111;
	@%p86 bra 	$L__BB0_64;
	atom.global.add.u64 	%rd48, [path_counters+8], 1;
	bra.uni 	$L__BB0_74;
$L__BB0_64:
	setp.ne.s16 	%p87, %rs31, 112;
	@%p87 bra 	$L__BB0_66;
	atom.global.add.u64 	%rd47, [path_counters+16], 1;
	bra.uni 	$L__BB0_74;
$L__BB0_66:
	mov.b16 	%rs42, 97;
	mov.pred 	%p88, 0;
	@%p88 bra 	$L__BB0_70;
	setp.eq.s16 	%p91, %rs42, 104;
	@%p91 bra 	$L__BB0_55;
	setp.eq.s16 	%p92, %rs42, 105;
	@%p92 bra 	$L__BB0_69;
	bra.uni 	$L__BB0_59;
$L__BB0_69:
	atom.global.add.u64 	%rd45, [path_counters+32], 1;
	bra.uni 	$L__BB0_74;
$L__BB0_70:
	setp.eq.s16 	%p89, %rs42, 109;
	@%p89 bra 	$L__BB0_73;
	setp.ne.s16 	%p90, %rs42, 115;
	@%p90 bra 	$L__BB0_59;
$L__BB0_72:
	atom.global.add.u64 	%rd46, [path_counters+24], 1;
	bra.uni 	$L__BB0_74;
$L__BB0_73:
	atom.global.add.u64 	%rd43, [path_counters+48], 1;
$L__BB0_74:
	setp.ne.s64 	%p93, %rd56, 244837814094590;
	@%p93 bra 	$L__BB0_76;
	atom.global.add.u64 	%rd51, [protocol_counters], 1;
$L__BB0_76:
	ret;

}
	// .globl	_Z20process_packets_goodPhii
.visible .entry _Z20process_packets_goodPhii(
	.param .u64 .ptr .align 1 _Z20process_packets_goodPhii_param_0,
	.param .u32 _Z20process_packets_goodPhii_param_1,
	.param .u32 _Z20process_packets_goodPhii_param_2
)
{
	.local .align 16 .b8 	__local_depot1[64];
	.reg .b64 	%SP;
	.reg .b64 	%SPL;
	.reg .pred 	%p<95>;
	.reg .b16 	%rs<44>;
	.reg .b32 	%r<33>;
	.reg .b64 	%rd<48>;

	mov.u64 	%SPL, __local_depot1;
	ld.param.u64 	%rd5, [_Z20process_packets_goodPhii_param_0];
	ld.param.u32 	%r11, [_Z20process_packets_goodPhii_param_1];
	ld.param.u32 	%r10, [_Z20process_packets_goodPhii_param_2];
	mov.u32 	%r12, %tid.x;
	mov.u32 	%r13, %ctaid.x;
	mov.u32 	%r14, %ntid.x;
	mad.lo.s32 	%r1, %r13, %r14, %r12;
	setp.ge.s32 	%p4, %r1, %r11;
	@%p4 bra 	$L__BB1_50;
	cvta.to.global.u64 	%rd6, %rd5;
	mul.lo.s32 	%r16, %r10, %r1;
	cvt.s64.s32 	%rd7, %r16;
	add.s64 	%rd1, %rd6, %rd7;
	mov.b16 	%rs32, 0;
	st.global.u8 	[%rd1], %rs32;
	st.global.u8 	[%rd1+1], %rs32;
	st.global.u8 	[%rd1+2], %rs32;
	st.global.u8 	[%rd1+3], %rs32;
	st.global.u8 	[%rd1+4], %rs32;
	st.global.u8 	[%rd1+5], %rs32;
	st.global.u8 	[%rd1+6], %rs32;
	st.global.u8 	[%rd1+7], %rs32;
	st.global.u8 	[%rd1+8], %rs32;
	st.global.u8 	[%rd1+9], %rs32;
	st.global.u8 	[%rd1+10], %rs32;
	st.global.u8 	[%rd1+11], %rs32;
	st.global.u8 	[%rd1+12], %rs32;
	st.global.u8 	[%rd1+13], %rs32;
	st.global.u8 	[%rd1+14], %rs32;
	st.global.u8 	[%rd1+15], %rs32;
	st.global.u8 	[%rd1+16], %rs32;
	st.global.u8 	[%rd1+17], %rs32;
	st.global.u8 	[%rd1+18], %rs32;
	st.global.u8 	[%rd1+19], %rs32;
	st.global.u8 	[%rd1+20], %rs32;
	st.global.u8 	[%rd1+21], %rs32;
	st.global.u8 	[%rd1+22], %rs32;
	st.global.u8 	[%rd1+23], %rs32;
	st.global.u8 	[%rd1+24], %rs32;
	st.global.u8 	[%rd1+25], %rs32;
	st.global.u8 	[%rd1+26], %rs32;
	st.global.u8 	[%rd1+27], %rs32;
	st.global.u8 	[%rd1+28], %rs32;
	st.global.u8 	[%rd1+29], %rs32;
	st.global.u8 	[%rd1+30], %rs32;
	st.global.u8 	[%rd1+31], %rs32;
	st.global.u8 	[%rd1+32], %rs32;
	st.global.u8 	[%rd1+33], %rs32;
	st.global.u8 	[%rd1+34], %rs32;
	st.global.u8 	[%rd1+35], %rs32;
	st.global.u8 	[%rd1+36], %rs32;
	st.global.u8 	[%rd1+37], %rs32;
	st.global.u8 	[%rd1+38], %rs32;
	st.global.u8 	[%rd1+39], %rs32;
	st.global.u8 	[%rd1+40], %rs32;
	st.global.u8 	[%rd1+41], %rs32;
	st.global.u8 	[%rd1+42], %rs32;
	st.global.u8 	[%rd1+43], %rs32;
	st.global.u8 	[%rd1+44], %rs32;
	st.global.u8 	[%rd1+45], %rs32;
	st.global.u8 	[%rd1+46], %rs32;
	st.global.u8 	[%rd1+47], %rs32;
	st.global.u8 	[%rd1+48], %rs32;
	st.global.u8 	[%rd1+49], %rs32;
	st.global.u8 	[%rd1+50], %rs32;
	st.global.u8 	[%rd1+51], %rs32;
	st.global.u8 	[%rd1+52], %rs32;
	st.global.u8 	[%rd1+53], %rs32;
	st.global.u8 	[%rd1+54], %rs32;
	st.global.u8 	[%rd1+55], %rs32;
	st.global.u8 	[%rd1+56], %rs32;
	st.global.u8 	[%rd1+57], %rs32;
	st.global.u8 	[%rd1+58], %rs32;
	st.global.u8 	[%rd1+59], %rs32;
	st.global.u8 	[%rd1+60], %rs32;
	st.global.u8 	[%rd1+61], %rs32;
	st.global.u8 	[%rd1+62], %rs32;
	st.global.u8 	[%rd1+63], %rs32;
	st.global.u8 	[%rd1+64], %rs32;
	st.global.u8 	[%rd1+65], %rs32;
	st.global.u8 	[%rd1+66], %rs32;
	st.global.u8 	[%rd1+67], %rs32;
	st.global.u8 	[%rd1+68], %rs32;
	st.global.u8 	[%rd1+69], %rs32;
	st.global.u8 	[%rd1+70], %rs32;
	st.global.u8 	[%rd1+71], %rs32;
	st.global.u8 	[%rd1+72], %rs32;
	st.global.u8 	[%rd1+73], %rs32;
	st.global.u8 	[%rd1+74], %rs32;
	st.global.u8 	[%rd1+75], %rs32;
	st.global.u8 	[%rd1+76], %rs32;
	st.global.u8 	[%rd1+77], %rs32;
	st.global.u8 	[%rd1+78], %rs32;
	st.global.u8 	[%rd1+79], %rs32;
	st.global.u8 	[%rd1+80], %rs32;
	st.global.u8 	[%rd1+81], %rs32;
	st.global.u8 	[%rd1+82], %rs32;
	st.global.u8 	[%rd1+83], %rs32;
	st.global.u8 	[%rd1+84], %rs32;
	st.global.u8 	[%rd1+85], %rs32;
	st.global.u8 	[%rd1+86], %rs32;
	st.global.u8 	[%rd1+87], %rs32;
	st.global.u8 	[%rd1+88], %rs32;
	st.global.u8 	[%rd1+89], %rs32;
	st.global.u8 	[%rd1+90], %rs32;
	st.global.u8 	[%rd1+91], %rs32;
	st.global.u8 	[%rd1+92], %rs32;
	st.global.u8 	[%rd1+93], %rs32;
	st.global.u8 	[%rd1+94], %rs32;
	st.global.u8 	[%rd1+95], %rs32;
	st.global.u8 	[%rd1+96], %rs32;
	st.global.u8 	[%rd1+97], %rs32;
	st.global.u8 	[%rd1+98], %rs32;
	st.global.u8 	[%rd1+99], %rs32;
	st.global.u8 	[%rd1+100], %rs32;
	st.global.u8 	[%rd1+101], %rs32;
	st.global.u8 	[%rd1+102], %rs32;
	st.global.u8 	[%rd1+103], %rs32;
	st.global.u8 	[%rd1+104], %rs32;
	st.global.u8 	[%rd1+105], %rs32;
	st.global.u8 	[%rd1+106], %rs32;
	st.global.u8 	[%rd1+107], %rs32;
	st.global.u8 	[%rd1+108], %rs32;
	st.global.u8 	[%rd1+109], %rs32;
	st.global.u8 	[%rd1+110], %rs32;
	st.global.u8 	[%rd1+111], %rs32;
	st.global.u8 	[%rd1+112], %rs32;
	st.global.u8 	[%rd1+113], %rs32;
	st.global.u8 	[%rd1+114], %rs32;
	st.global.u8 	[%rd1+115], %rs32;
	st.global.u8 	[%rd1+116], %rs32;
	st.global.u8 	[%rd1+117], %rs32;
	st.global.u8 	[%rd1+118], %rs32;
	st.global.u8 	[%rd1+119], %rs32;
	st.global.u8 	[%rd1+120], %rs32;
	st.global.u8 	[%rd1+121], %rs32;
	st.global.u8 	[%rd1+122], %rs32;
	st.global.u8 	[%rd1+123], %rs32;
	st.global.u8 	[%rd1+124], %rs32;
	st.global.u8 	[%rd1+125], %rs32;
	st.global.u8 	[%rd1+126], %rs32;
	st.global.u8 	[%rd1+127], %rs32;
	st.global.u8 	[%rd1+128], %rs32;
	st.global.u8 	[%rd1+129], %rs32;
	st.global.u8 	[%rd1+130], %rs32;
	st.global.u8 	[%rd1+131], %rs32;
	st.global.u8 	[%rd1+132], %rs32;
	st.global.u8 	[%rd1+133], %rs32;
	st.global.u8 	[%rd1+134], %rs32;
	st.global.u8 	[%rd1+135], %rs32;
	st.global.u8 	[%rd1+136], %rs32;
	st.global.u8 	[%rd1+137], %rs32;
	st.global.u8 	[%rd1+138], %rs32;
	st.global.u8 	[%rd1+139], %rs32;
	st.global.u8 	[%rd1+140], %rs32;
	st.global.u8 	[%rd1+141], %rs32;
	st.global.u8 	[%rd1+142], %rs32;
	st.global.u8 	[%rd1+143], %rs32;
	st.global.u8 	[%rd1+144], %rs32;
	st.global.u8 	[%rd1+145], %rs32;
	st.global.u8 	[%rd1+146], %rs32;
	st.global.u8 	[%rd1+147], %rs32;
	st.global.u8 	[%rd1+148], %rs32;
	st.global.u8 	[%rd1+149], %rs32;
	st.global.u8 	[%rd1+150], %rs32;
	st.global.u8 	[%rd1+151], %rs32;
	st.global.u8 	[%rd1+152], %rs32;
	st.global.u8 	[%rd1+153], %rs32;
	st.global.u8 	[%rd1+154], %rs32;
	st.global.u8 	[%rd1+155], %rs32;
	st.global.u8 	[%rd1+156], %rs32;
	st.global.u8 	[%rd1+157], %rs32;
	st.global.u8 	[%rd1+158], %rs32;
	st.global.u8 	[%rd1+159], %rs32;
	st.global.u8 	[%rd1+160], %rs32;
	st.global.u8 	[%rd1+161], %rs32;
	st.global.u8 	[%rd1+162], %rs32;
	st.global.u8 	[%rd1+163], %rs32;
	st.global.u8 	[%rd1+164], %rs32;
	st.global.u8 	[%rd1+165], %rs32;
	st.global.u8 	[%rd1+166], %rs32;
	st.global.u8 	[%rd1+167], %rs32;
	st.global.u8 	[%rd1+168], %rs32;
	st.global.u8 	[%rd1+169], %rs32;
	st.global.u8 	[%rd1+170], %rs32;
	st.global.u8 	[%rd1+171], %rs32;
	st.global.u8 	[%rd1+172], %rs32;
	st.global.u8 	[%rd1+173], %rs32;
	st.global.u8 	[%rd1+174], %rs32;
	st.global.u8 	[%rd1+175], %rs32;
	st.global.u8 	[%rd1+176], %rs32;
	st.global.u8 	[%rd1+177], %rs32;
	st.global.u8 	[%rd1+178], %rs32;
	st.global.u8 	[%rd1+179], %rs32;
	st.global.u8 	[%rd1+180], %rs32;
	st.global.u8 	[%rd1+181], %rs32;
	st.global.u8 	[%rd1+182], %rs32;
	st.global.u8 	[%rd1+183], %rs32;
	st.global.u8 	[%rd1+184], %rs32;
	st.global.u8 	[%rd1+185], %rs32;
	st.global.u8 	[%rd1+186], %rs32;
	st.global.u8 	[%rd1+187], %rs32;
	st.global.u8 	[%rd1+188], %rs32;
	st.global.u8 	[%rd1+189], %rs32;
	st.global.u8 	[%rd1+190], %rs32;
	st.global.u8 	[%rd1+191], %rs32;
	st.global.u8 	[%rd1+192], %rs32;
	st.global.u8 	[%rd1+193], %rs32;
	st.global.u8 	[%rd1+194], %rs32;
	st.global.u8 	[%rd1+195], %rs32;
	st.global.u8 	[%rd1+196], %rs32;
	st.global.u8 	[%rd1+197], %rs32;
	st.global.u8 	[%rd1+198], %rs32;
	st.global.u8 	[%rd1+199], %rs32;
	st.global.u8 	[%rd1+200], %rs32;
	st.global.u8 	[%rd1+201], %rs32;
	st.global.u8 	[%rd1+202], %rs32;
	st.global.u8 	[%rd1+203], %rs32;
	st.global.u8 	[%rd1+204], %rs32;
	st.global.u8 	[%rd1+205], %rs32;
	st.global.u8 	[%rd1+206], %rs32;
	st.global.u8 	[%rd1+207], %rs32;
	st.global.u8 	[%rd1+208], %rs32;
	st.global.u8 	[%rd1+209], %rs32;
	st.global.u8 	[%rd1+210], %rs32;
	st.global.u8 	[%rd1+211], %rs32;
	st.global.u8 	[%rd1+212], %rs32;
	st.global.u8 	[%rd1+213], %rs32;
	st.global.u8 	[%rd1+214], %rs32;
	st.global.u8 	[%rd1+215], %rs32;
	st.global.u8 	[%rd1+216], %rs32;
	st.global.u8 	[%rd1+217], %rs32;
	st.global.u8 	[%rd1+218], %rs32;
	st.global.u8 	[%rd1+219], %rs32;
	st.global.u8 	[%rd1+220], %rs32;
	st.global.u8 	[%rd1+221], %rs32;
	st.global.u8 	[%rd1+222], %rs32;
	st.global.u8 	[%rd1+223], %rs32;
	st.global.u8 	[%rd1+224], %rs32;
	st.global.u8 	[%rd1+225], %rs32;
	st.global.u8 	[%rd1+226], %rs32;
	st.global.u8 	[%rd1+227], %rs32;
	st.global.u8 	[%rd1+228], %rs32;
	st.global.u8 	[%rd1+229], %rs32;
	st.global.u8 	[%rd1+230], %rs32;
	st.global.u8 	[%rd1+231], %rs32;
	st.global.u8 	[%rd1+232], %rs32;
	st.global.u8 	[%rd1+233], %rs32;
	st.global.u8 	[%rd1+234], %rs32;
	st.global.u8 	[%rd1+235], %rs32;
	st.global.u8 	[%rd1+236], %rs32;
	st.global.u8 	[%rd1+237], %rs32;
	st.global.u8 	[%rd1+238], %rs32;
	st.global.u8 	[%rd1+239], %rs32;
	st.global.u8 	[%rd1+240], %rs32;
	st.global.u8 	[%rd1+241], %rs32;
	st.global.u8 	[%rd1+242], %rs32;
	st.global.u8 	[%rd1+243], %rs32;
	st.global.u8 	[%rd1+244], %rs32;
	st.global.u8 	[%rd1+245], %rs32;
	st.global.u8 	[%rd1+246], %rs32;
	st.global.u8 	[%rd1+247], %rs32;
	st.global.u8 	[%rd1+248], %rs32;
	st.global.u8 	[%rd1+249], %rs32;
	st.global.u8 	[%rd1+250], %rs32;
	st.global.u8 	[%rd1+251], %rs32;
	st.global.u8 	[%rd1+252], %rs32;
	st.global.u8 	[%rd1+253], %rs32;
	st.global.u8 	[%rd1+254], %rs32;
	st.global.u8 	[%rd1+255], %rs32;
	mul.hi.s32 	%r17, %r1, 1717986919;
	shr.u32 	%r18, %r17, 31;
	shr.s32 	%r19, %r17, 2;
	add.s32 	%r20, %r19, %r18;
	mul.lo.s32 	%r21, %r20, 10;
	sub.s32 	%r15, %r1, %r21;
	mov.b16 	%rs33, 2048;
	st.global.u16 	[%rd1+12], %rs33;
	mov.b16 	%rs34, 69;
	st.global.u8 	[%rd1+14], %rs34;
	mov.b16 	%rs35, 6;
	st.global.u8 	[%rd1+23], %rs35;
	mov.b16 	%rs36, 80;
	st.global.u16 	[%rd1+36], %rs36;
	mov.b16 	%rs37, 20480;
	st.global.u16 	[%rd1+46], %rs37;
	setp.eq.s32 	%p5, %r15, 2;
	@%p5 bra 	$L__BB1_6;
	setp.eq.s32 	%p6, %r15, 1;
	@%p6 bra 	$L__BB1_5;
	setp.ne.s32 	%p7, %r15, 0;
	@%p7 bra 	$L__BB1_7;
	mov.b16 	%rs40, 2054;
	st.global.u16 	[%rd1+12], %rs40;
	mov.pred 	%p94, 0;
	mov.pred 	%p92, -1;
	mov.pred 	%p93, %p92;
	bra.uni 	$L__BB1_38;
$L__BB1_5:
	mov.b16 	%rs39, 17;
	st.global.u8 	[%rd1+23], %rs39;
	mov.pred 	%p93, 0;
	mov.pred 	%p92, -1;
	mov.pred 	%p94, %p92;
	bra.uni 	$L__BB1_38;
$L__BB1_6:
	mov.b16 	%rs38, 443;
	st.global.u16 	[%rd1+36], %rs38;
	mov.pred 	%p93, -1;
	mov.pred 	%p92, 0;
	mov.pred 	%p94, %p93;
	bra.uni 	$L__BB1_38;
$L__BB1_7:
	add.u64 	%rd9, %SPL, 0;
	shr.s32 	%r22, %r1, 31;
	shr.u32 	%r23, %r22, 29;
	add.s32 	%r24, %r1, %r23;
	and.b32  	%r25, %r24, -8;
	sub.s32 	%r26, %r1, %r25;
	mov.u64 	%rd10, $str$1;
	cvta.global.u64 	%rd11, %rd10;
	mov.u64 	%rd12, $str;
	cvta.global.u64 	%rd13, %rd12;
	st.local.v2.u64 	[%rd9], {%rd13, %rd11};
	mov.u64 	%rd14, $str$3;
	cvta.global.u64 	%rd15, %rd14;
	mov.u64 	%rd16, $str$2;
	cvta.global.u64 	%rd17, %rd16;
	st.local.v2.u64 	[%rd9+16], {%rd17, %rd15};
	mov.u64 	%rd18, $str$5;
	cvta.global.u64 	%rd19, %rd18;
	mov.u64 	%rd20, $str$4;
	cvta.global.u64 	%rd21, %rd20;
	st.local.v2.u64 	[%rd9+32], {%rd21, %rd19};
	mov.u64 	%rd22, $str$7;
	cvta.global.u64 	%rd23, %rd22;
	mov.u64 	%rd24, $str$6;
	cvta.global.u64 	%rd25, %rd24;
	st.local.v2.u64 	[%rd9+48], {%rd25, %rd23};
	mul.wide.s32 	%rd26, %r26, 8;
	add.s64 	%rd27, %rd9, %rd26;
	ld.local.u64 	%rd2, [%rd27];
	ld.u8 	%rs1, [%rd2];
	setp.eq.s16 	%p15, %rs1, 0;
	mov.pred 	%p92, -1;
	mov.pred 	%p93, %p92;
	mov.pred 	%p94, %p92;
	@%p15 bra 	$L__BB1_38;
	st.global.u8 	[%rd1+54], %rs1;
	ld.u8 	%rs2, [%rd2+1];
	setp.eq.s16 	%p17, %rs2, 0;
	@%p17 bra 	$L__BB1_38;
	st.global.u8 	[%rd1+55], %rs2;
	ld.u8 	%rs3, [%rd2+2];
	setp.eq.s16 	%p19, %rs3, 0;
	mov.pred 	%p93, %p92;
	mov.pred 	%p94, %p92;
	@%p19 bra 	$L__BB1_38;
	st.global.u8 	[%rd1+56], %rs3;
	ld.u8 	%rs4, [%rd2+3];
	setp.eq.s16 	%p21, %rs4, 0;
	mov.pred 	%p93, %p92;
	mov.pred 	%p94, %p92;
	@%p21 bra 	$L__BB1_38;
	st.global.u8 	[%rd1+57], %rs4;
	ld.u8 	%rs5, [%rd2+4];
	setp.eq.s16 	%p23, %rs5, 0;
	mov.pred 	%p93, %p92;
	mov.pred 	%p94, %p92;
	@%p23 bra 	$L__BB1_38;
	st.global.u8 	[%rd1+58], %rs5;
	ld.u8 	%rs6, [%rd2+5];
	setp.eq.s16 	%p25, %rs6, 0;
	mov.pred 	%p93, %p92;
	mov.pred 	%p94, %p92;
	@%p25 bra 	$L__BB1_38;
	st.global.u8 	[%rd1+59], %rs6;
	ld.u8 	%rs7, [%rd2+6];
	setp.eq.s16 	%p27, %rs7, 0;
	mov.pred 	%p93, %p92;
	mov.pred 	%p94, %p92;
	@%p27 bra 	$L__BB1_38;
	st.global.u8 	[%rd1+60], %rs7;
	ld.u8 	%rs8, [%rd2+7];
	setp.eq.s16 	%p29, %rs8, 0;
	mov.pred 	%p93, %p92;
	mov.pred 	%p94, %p92;
	@%p29 bra 	$L__BB1_38;
	st.global.u8 	[%rd1+61], %rs8;
	ld.u8 	%rs9, [%rd2+8];
	setp.eq.s16 	%p31, %rs9, 0;
	mov.pred 	%p93, %p92;
	mov.pred 	%p94, %p92;
	@%p31 bra 	$L__BB1_38;
	st.global.u8 	[%rd1+62], %rs9;
	ld.u8 	%rs10, [%rd2+9];
	setp.eq.s16 	%p33, %rs10, 0;
	mov.pred 	%p93, %p92;
	mov.pred 	%p94, %p92;
	@%p33 bra 	$L__BB1_38;
	st.global.u8 	[%rd1+63], %rs10;
	ld.u8 	%rs11, [%rd2+10];
	setp.eq.s16 	%p35, %rs11, 0;
	mov.pred 	%p93, %p92;
	mov.pred 	%p94, %p92;
	@%p35 bra 	$L__BB1_38;
	st.global.u8 	[%rd1+64], %rs11;
	ld.u8 	%rs12, [%rd2+11];
	setp.eq.s16 	%p37, %rs12, 0;
	mov.pred 	%p93, %p92;
	mov.pred 	%p94, %p92;
	@%p37 bra 	$L__BB1_38;
	st.global.u8 	[%rd1+65], %rs12;
	ld.u8 	%rs13, [%rd2+12];
	setp.eq.s16 	%p39, %rs13, 0;
	mov.pred 	%p93, %p92;
	mov.pred 	%p94, %p92;
	@%p39 bra 	$L__BB1_38;
	st.global.u8 	[%rd1+66], %rs13;
	ld.u8 	%rs14, [%rd2+13];
	setp.eq.s16 	%p41, %rs14, 0;
	mov.pred 	%p93, %p92;
	mov.pred 	%p94, %p92;
	@%p41 bra 	$L__BB1_38;
	st.global.u8 	[%rd1+67], %rs14;
	ld.u8 	%rs15, [%rd2+14];
	setp.eq.s16 	%p43, %rs15, 0;
	mov.pred 	%p93, %p92;
	mov.pred 	%p94, %p92;
	@%p43 bra 	$L__BB1_38;
	st.global.u8 	[%rd1+68], %rs15;
	ld.u8 	%rs16, [%rd2+15];
	setp.eq.s16 	%p45, %rs16, 0;
	mov.pred 	%p93, %p92;
	mov.pred 	%p94, %p92;
	@%p45 bra 	$L__BB1_38;
	st.global.u8 	[%rd1+69], %rs16;
	ld.u8 	%rs17, [%rd2+16];
	setp.eq.s16 	%p47, %rs17, 0;
	mov.pred 	%p93, %p92;
	mov.pred 	%p94, %p92;
	@%p47 bra 	$L__BB1_38;
	st.global.u8 	[%rd1+70], %rs17;
	ld.u8 	%rs18, [%rd2+17];
	setp.eq.s16 	%p49, %rs18, 0;
	mov.pred 	%p93, %p92;
	mov.pred 	%p94, %p92;
	@%p49 bra 	$L__BB1_38;
	st.global.u8 	[%rd1+71], %rs18;
	ld.u8 	%rs19, [%rd2+18];
	setp.eq.s16 	%p51, %rs19, 0;
	mov.pred 	%p93, %p92;
	mov.pred 	%p94, %p92;
	@%p51 bra 	$L__BB1_38;
	st.global.u8 	[%rd1+72], %rs19;
	ld.u8 	%rs20, [%rd2+19];
	setp.eq.s16 	%p53, %rs20, 0;
	mov.pred 	%p93, %p92;
	mov.pred 	%p94, %p92;
	@%p53 bra 	$L__BB1_38;
	st.global.u8 	[%rd1+73], %rs20;
	ld.u8 	%rs21, [%rd2+20];
	setp.eq.s16 	%p55, %rs21, 0;
	mov.pred 	%p93, %p92;
	mov.pred 	%p94, %p92;
	@%p55 bra 	$L__BB1_38;
	st.global.u8 	[%rd1+74], %rs21;
	ld.u8 	%rs22, [%rd2+21];
	setp.eq.s16 	%p57, %rs22, 0;
	mov.pred 	%p93, %p92;
	mov.pred 	%p94, %p92;
	@%p57 bra 	$L__BB1_38;
	st.global.u8 	[%rd1+75], %rs22;
	ld.u8 	%rs23, [%rd2+22];
	setp.eq.s16 	%p59, %rs23, 0;
	mov.pred 	%p93, %p92;
	mov.pred 	%p94, %p92;
	@%p59 bra 	$L__BB1_38;
	st.global.u8 	[%rd1+76], %rs23;
	ld.u8 	%rs24, [%rd2+23];
	setp.eq.s16 	%p61, %rs24, 0;
	mov.pred 	%p93, %p92;
	mov.pred 	%p94, %p92;
	@%p61 bra 	$L__BB1_38;
	st.global.u8 	[%rd1+77], %rs24;
	ld.u8 	%rs25, [%rd2+24];
	setp.eq.s16 	%p63, %rs25, 0;
	mov.pred 	%p93, %p92;
	mov.pred 	%p94, %p92;
	@%p63 bra 	$L__BB1_38;
	st.global.u8 	[%rd1+78], %rs25;
	ld.u8 	%rs26, [%rd2+25];
	setp.eq.s16 	%p65, %rs26, 0;
	mov.pred 	%p93, %p92;
	mov.pred 	%p94, %p92;
	@%p65 bra 	$L__BB1_38;
	st.global.u8 	[%rd1+79], %rs26;
	ld.u8 	%rs27, [%rd2+26];
	setp.eq.s16 	%p67, %rs27, 0;
	mov.pred 	%p93, %p92;
	mov.pred 	%p94, %p92;
	@%p67 bra 	$L__BB1_38;
	st.global.u8 	[%rd1+80], %rs27;
	ld.u8 	%rs28, [%rd2+27];
	setp.eq.s16 	%p69, %rs28, 0;
	mov.pred 	%p93, %p92;
	mov.pred 	%p94, %p92;
	@%p69 bra 	$L__BB1_38;
	st.global.u8 	[%rd1+81], %rs28;
	ld.u8 	%rs29, [%rd2+28];
	setp.eq.s16 	%p71, %rs29, 0;
	mov.pred 	%p93, %p92;
	mov.pred 	%p94, %p92;
	@%p71 bra 	$L__BB1_38;
	st.global.u8 	[%rd1+82], %rs29;
	ld.u8 	%rs30, [%rd2+29];
	setp.eq.s16 	%p73, %rs30, 0;
	mov.pred 	%p93, %p92;
	mov.pred 	%p94, %p92;
	@%p73 bra 	$L__BB1_38;
	st.global.u8 	[%rd1+83], %rs30;
	mov.pred 	%p93, %p92;
	mov.pred 	%p94, %p92;
$L__BB1_38:
	mov.b64 	%rd47, 0;
	mov.b32 	%r29, 0;
$L__BB1_39:
	mad.lo.s64 	%rd47, %rd47, 6561, 22960;
	add.s32 	%r29, %r29, 8;
	setp.ne.s32 	%p75, %r29, 1000;
	@%p75 bra 	$L__BB1_39;
	not.pred 	%p76, %p93;
	and.pred  	%p77, %p94, %p76;
	and.pred  	%p78, %p94, %p93;
	and.pred  	%p79, %p78, %p92;
	selp.u64 	%rd29, 1, 0, %p77;
	selp.b64 	%rd30, %rd29, 2, %p92;
	selp.b64 	%rd31, %rd30, %rd29, %p78;
	selp.b64 	%rd32, 3, %rd31, %p79;
	shl.b64 	%rd33, %rd32, 3;
	mov.u64 	%rd34, protocol_counters;
	add.s64 	%rd35, %rd34, %rd33;
	atom.global.add.u64 	%rd36, [%rd35], 1;
	not.pred 	%p80, %p79;
	@%p80 bra 	$L__BB1_48;
	ld.global.u8 	%rs31, [%rd1+59];
	setp.ne.s16 	%p81, %rs31, 97;
	mov.b32 	%r31, 7;
	@%p81 bra 	$L__BB1_43;
	ld.global.u8 	%rs41, [%rd1+63];
	setp.eq.s16 	%p82, %rs41, 117;
	selp.b32 	%r31, 0, 7, %p82;
$L__BB1_43:
	setp.ne.s16 	%p83, %rs31, 97;
	@%p83 bra 	$L__BB1_45;
	ld.global.u8 	%rs42, [%rd1+63];
	setp.eq.s16 	%p84, %rs42, 111;
	selp.b32 	%r31, 1, %r31, %p84;
$L__BB1_45:
	setp.ne.s16 	%p85, %rs31, 97;
	@%p85 bra 	$L__BB1_47;
	ld.global.u8 	%rs43, [%rd1+63];
	setp.eq.s16 	%p86, %rs43, 112;
	selp.b32 	%r31, 2, %r31, %p86;
$L__BB1_47:
	setp.eq.s16 	%p87, %rs31, 115;
	setp.eq.s16 	%p88, %rs31, 105;
	setp.eq.s16 	%p89, %rs31, 104;
	setp.eq.s16 	%p90, %rs31, 109;
	cvt.u64.u32 	%rd37, %r31;
	selp.b64 	%rd38, 3, %rd37, %p87;
	selp.b64 	%rd39, 4, %rd38, %p88;
	selp.b64 	%rd40, 5, %rd39, %p89;
	selp.b64 	%rd41, 6, %rd40, %p90;
	shl.b64 	%rd42, %rd41, 3;
	mov.u64 	%rd43, path_counters;
	add.s64 	%rd44, %rd43, %rd42;
	atom.global.add.u64 	%rd45, [%rd44], 1;
$L__BB1_48:
	setp.ne.s64 	%p91, %rd47, 244837814094590;
	@%p91 bra 	$L__BB1_50;
	atom.global.add.u64 	%rd46, [protocol_counters], 1;
$L__BB1_50:
	ret;

}
	// .globl	_Z14reset_countersv
.visible .entry _Z14reset_countersv()
{
	.reg .pred 	%p<3>;
	.reg .b32 	%r<2>;
	.reg .b64 	%rd<9>;

	mov.u32 	%r1, %tid.x;
	setp.gt.u32 	%p1, %r1, 7;
	@%p1 bra 	$L__BB2_3;
	mul.wide.u32 	%rd1, %r1, 8;
	mov.u64 	%rd2, path_counters;
	add.s64 	%rd3, %rd2, %rd1;
	mov.b64 	%rd4, 0;
	st.global.u64 	[%rd3], %rd4;
	setp.gt.u32 	%p2, %r1, 3;
	@%p2 bra 	$L__BB2_3;
	mov.u64 	%rd6, protocol_counters;
	add.s64 	%rd7, %rd6, %rd1;
	mov.b64 	%rd8, 0;
	st.global.u64 	[%rd7], %rd8;
$L__BB2_3:
	ret;

}


// ===== COMPILED SASS (sm_100) =====

	.target	sm_100

	.elftype	@"ET_EXEC"


//--------------------- .note.nv.tkinfo           --------------------------
	.section	.note.nv.tkinfo,"",@"SHT_NOTE"
	.sectionflags	@"SHF_NOTE_NV_TKINFO"
	.tkinfo
        /*0018*/ 	.word	0x00000002
        /*0030*/ 	.string	""
        /*0030*/ 	.string	"ptxas"
        /*0030*/ 	.string	"Cuda compilation tools, release 13.0, V13.0.88"
        /*0030*/ 	.string	"Build cuda_13.0.r13.0/compiler.36424714_0"
        /*0030*/ 	.string	"-arch sm_100 -m 64 "



//--------------------- .note.nv.cuinfo           --------------------------
	.section	.note.nv.cuinfo,"",@"SHT_NOTE"
	.sectionflags	@"SHF_NOTE_NV_CUINFO"
        /*0018*/ 	.short	0x0002
        /*001a*/ 	.short	0x0064
        /*001c*/ 	.short	0x0082
	.zero		2


//--------------------- .nv.info                  --------------------------
	.section	.nv.info,"",@"SHT_CUDA_INFO"
	.align	4


	//----- nvinfo : EIATTR_REGCOUNT
	.align		4
        /*0000*/ 	.byte	0x04, 0x2f
        /*0002*/ 	.short	(.L_11 - .L_10)
	.align		4
.L_10:
        /*0004*/ 	.word	index@(_Z19process_packets_badPhii)
        /*0008*/ 	.word	0x00000018


	//----- nvinfo : EIATTR_FRAME_SIZE
	.align		4
.L_11:
        /*000c*/ 	.byte	0x04, 0x11
        /*000e*/ 	.short	(.L_13 - .L_12)
	.align		4
.L_12:
        /*0010*/ 	.word	index@(_Z19process_packets_badPhii)
        /*0014*/ 	.word	0x00000040


	//----- nvinfo : EIATTR_REGCOUNT
	.align		4
.L_13:
        /*0018*/ 	.byte	0x04, 0x2f
        /*001a*/ 	.short	(.L_15 - .L_14)
	.align		4
.L_14:
        /*001c*/ 	.word	index@(_Z20process_packets_goodPhii)
        /*0020*/ 	.word	0x00000018


	//----- nvinfo : EIATTR_FRAME_SIZE
	.align		4
.L_15:
        /*0024*/ 	.byte	0x04, 0x11
        /*0026*/ 	.short	(.L_17 - .L_16)
	.align		4
.L_16:
        /*0028*/ 	.word	index@(_Z20process_packets_goodPhii)
        /*002c*/ 	.word	0x00000040


	//----- nvinfo : EIATTR_REGCOUNT
	.align		4
.L_17:
        /*0030*/ 	.byte	0x04, 0x2f
        /*0032*/ 	.short	(.L_19 - .L_18)
	.align		4
.L_18:
        /*0034*/ 	.word	index@(_Z14reset_countersv)
        /*0038*/ 	.word	0x00000008


	//----- nvinfo : EIATTR_FRAME_SIZE
	.align		4
.L_19:
        /*003c*/ 	.byte	0x04, 0x11
        /*003e*/ 	.short	(.L_21 - .L_20)
	.align		4
.L_20:
        /*0040*/ 	.word	index@(_Z14reset_countersv)
        /*0044*/ 	.word	0x00000000


	//----- nvinfo : EIATTR_MIN_STACK_SIZE
	.align		4
.L_21:
        /*0048*/ 	.byte	0x04, 0x12
        /*004a*/ 	.short	(.L_23 - .L_22)
	.align		4
.L_22:
        /*004c*/ 	.word	index@(_Z14reset_countersv)
        /*0050*/ 	.word	0x00000000


	//----- nvinfo : EIATTR_MIN_STACK_SIZE
	.align		4
.L_23:
        /*0054*/ 	.byte	0x04, 0x12
        /*0056*/ 	.short	(.L_25 - .L_24)
	.align		4
.L_24:
        /*0058*/ 	.word	index@(_Z20process_packets_goodPhii)
        /*005c*/ 	.word	0x00000040


	//----- nvinfo : EIATTR_MIN_STACK_SIZE
	.align		4
.L_25:
        /*0060*/ 	.byte	0x04, 0x12
        /*0062*/ 	.short	(.L_27 - .L_26)
	.align		4
.L_26:
        /*0064*/ 	.word	index@(_Z19process_packets_badPhii)
        /*0068*/ 	.word	0x00000040
.L_27:


//--------------------- .nv.compat                --------------------------
	.section	.nv.compat,"",@"SHT_CUDA_COMPAT_INFO"
	.align	4
        /*0000*/ 	.byte	0x02, 0x09, 0x00, 0x00, 0x02, 0x02, 0x01, 0x00, 0x02, 0x05, 0x05, 0x00, 0x03, 0x07, 0x01, 0x01
        /*0010*/ 	.byte	0x02, 0x03, 0x00, 0x00, 0x02, 0x06, 0x01, 0x00, 0x04, 0x0b, 0x08, 0x00, 0x09, 0x00, 0x00, 0x00
        /*0020*/ 	.byte	0x00, 0x00, 0x00, 0x00


//--------------------- .nv.info._Z14reset_countersv --------------------------
	.section	.nv.info._Z14reset_countersv,"",@"SHT_CUDA_INFO"
	.sectionflags	@""
	.align	4


	//----- nvinfo : EIATTR_CUDA_API_VERSION
	.align		4
        /*0000*/ 	.byte	0x04, 0x37
        /*0002*/ 	.short	(.L_29 - .L_28)
.L_28:
        /*0004*/ 	.word	0x00000082


	//----- nvinfo : EIATTR_SPARSE_MMA_MASK
	.align		4
.L_29:
        /*0008*/ 	.byte	0x03, 0x50
        /*000a*/ 	.short	0x0000


	//----- nvinfo : EIATTR_MAXREG_COUNT
	.align		4
        /*000c*/ 	.byte	0x03, 0x1b
        /*000e*/ 	.short	0x00ff


	//----- nvinfo : EIATTR_MERCURY_ISA_VERSION
	.align		4
        /*0010*/ 	.byte	0x03, 0x5f
        /*0012*/ 	.short	0x0101


	//----- nvinfo : EIATTR_VRC_CTA_INIT_COUNT
	.align		4
        /*0014*/ 	.byte	0x02, 0x4a
	.zero		1
	.zero		1


	//----- nvinfo : EIATTR_EXIT_INSTR_OFFSETS
	.align		4
        /*0018*/ 	.byte	0x04, 0x1c
        /*001a*/ 	.short	(.L_31 - .L_30)


	//   ....[0]....
.L_30:
        /*001c*/ 	.word	0x00000030


	//   ....[1]....
        /*0020*/ 	.word	0x00000090


	//   ....[2]....
        /*0024*/ 	.word	0x000000d0


	//----- nvinfo : EIATTR_SW_WAR
	.align		4
.L_31:
        /*0028*/ 	.byte	0x04, 0x36
        /*002a*/ 	.short	(.L_33 - .L_32)
.L_32:
        /*002c*/ 	.word	0x00000008
.L_33:


//--------------------- .nv.info._Z20process_packets_goodPhii --------------------------
	.section	.nv.info._Z20process_packets_goodPhii,"",@"SHT_CUDA_INFO"
	.sectionflags	@""
	.align	4


	//----- nvinfo : EIATTR_CUDA_API_VERSION
	.align		4
        /*0000*/ 	.byte	0x04, 0x37
        /*0002*/ 	.short	(.L_35 - .L_34)
.L_34:
        /*0004*/ 	.word	0x00000082


	//----- nvinfo : EIATTR_KPARAM_INFO
	.align		4
.L_35:
        /*0008*/ 	.byte	0x04, 0x17
        /*000a*/ 	.short	(.L_37 - .L_36)
.L_36:
        /*000c*/ 	.word	0x00000000
        /*0010*/ 	.short	0x0002
        /*0012*/ 	.short	0x000c
        /*0014*/ 	.byte	0x00, 0xf0, 0x11, 0x00


	//----- nvinfo : EIATTR_KPARAM_INFO
	.align		4
.L_37:
        /*0018*/ 	.byte	0x04, 0x17
        /*001a*/ 	.short	(.L_39 - .L_38)
.L_38:
        /*001c*/ 	.word	0x00000000
        /*0020*/ 	.short	0x0001
        /*0022*/ 	.short	0x0008
        /*0024*/ 	.byte	0x00, 0xf0, 0x11, 0x00


	//----- nvinfo : EIATTR_KPARAM_INFO
	.align		4
.L_39:
        /*0028*/ 	.byte	0x04, 0x17
        /*002a*/ 	.short	(.L_41 - .L_40)
.L_40:
        /*002c*/ 	.word	0x00000000
        /*0030*/ 	.short	0x0000
        /*0032*/ 	.short	0x0000
        /*0034*/ 	.byte	0x00, 0xf5, 0x21, 0x00


	//----- nvinfo : EIATTR_SPARSE_MMA_MASK
	.align		4
.L_41:
        /*0038*/ 	.byte	0x03, 0x50
        /*003a*/ 	.short	0x0000


	//----- nvinfo : EIATTR_MAXREG_COUNT
	.align		4
        /*003c*/ 	.byte	0x03, 0x1b
        /*003e*/ 	.short	0x00ff


	//----- nvinfo : EIATTR_MERCURY_ISA_VERSION
	.align		4
        /*0040*/ 	.byte	0x03, 0x5f
        /*0042*/ 	.short	0x0101


	//----- nvinfo : EIATTR_VRC_CTA_INIT_COUNT
	.align		4
        /*0044*/ 	.byte	0x02, 0x4a
	.zero		1
	.zero		1


	//----- nvinfo : EIATTR_EXIT_INSTR_OFFSETS
	.align		4
        /*0048*/ 	.byte	0x04, 0x1c
        /*004a*/ 	.short	(.L_43 - .L_42)


	//   ....[0]....
.L_42:
        /*004c*/ 	.word	0x00000080


	//   ....[1]....
        /*0050*/ 	.word	0x00002090


	//   ....[2]....
        /*0054*/ 	.word	0x00002280


	//----- nvinfo : EIATTR_CRS_STACK_SIZE
	.align		4
.L_43:
        /*0058*/ 	.byte	0x04, 0x1e
        /*005a*/ 	.short	(.L_45 - .L_44)
.L_44:
        /*005c*/ 	.word	0x00000000


	//----- nvinfo : EIATTR_CBANK_PARAM_SIZE
	.align		4
.L_45:
        /*0060*/ 	.byte	0x03, 0x19
        /*0062*/ 	.short	0x0010


	//----- nvinfo : EIATTR_PARAM_CBANK
	.align		4
        /*0064*/ 	.byte	0x04, 0x0a
        /*0066*/ 	.short	(.L_47 - .L_46)
	.align		4
.L_46:
        /*0068*/ 	.word	index@(.nv.constant0._Z20process_packets_goodPhii)
        /*006c*/ 	.short	0x0380
        /*006e*/ 	.short	0x0010


	//----- nvinfo : EIATTR_SW_WAR
	.align		4
.L_47:
        /*0070*/ 	.byte	0x04, 0x36
        /*0072*/ 	.short	(.L_49 - .L_48)
.L_48:
        /*0074*/ 	.word	0x00000008
.L_49:


//--------------------- .nv.info._Z19process_packets_badPhii --------------------------
	.section	.nv.info._Z19process_packets_badPhii,"",@"SHT_CUDA_INFO"
	.sectionflags	@""
	.align	4


	//----- nvinfo : EIATTR_CUDA_API_VERSION
	.align		4
        /*0000*/ 	.byte	0x04, 0x37
        /*0002*/ 	.short	(.L_51 - .L_50)
.L_50:
        /*0004*/ 	.word	0x00000082


	//----- nvinfo : EIATTR_KPARAM_INFO
	.align		4
.L_51:
        /*0008*/ 	.byte	0x04, 0x17
        /*000a*/ 	.short	(.L_53 - .L_52)
.L_52:
        /*000c*/ 	.word	0x00000000
        /*0010*/ 	.short	0x0002
        /*0012*/ 	.short	0x000c
        /*0014*/ 	.byte	0x00, 0xf0, 0x11, 0x00


	//----- nvinfo : EIATTR_KPARAM_INFO
	.align		4
.L_53:
        /*0018*/ 	.byte	0x04, 0x17
        /*001a*/ 	.short	(.L_55 - .L_54)
.L_54:
        /*001c*/ 	.word	0x00000000
        /*0020*/ 	.short	0x0001
        /*0022*/ 	.short	0x0008
        /*0024*/ 	.byte	0x00, 0xf0, 0x11, 0x00


	//----- nvinfo : EIATTR_KPARAM_INFO
	.align		4
.L_55:
        /*0028*/ 	.byte	0x04, 0x17
        /*002a*/ 	.short	(.L_57 - .L_56)
.L_56:
        /*002c*/ 	.word	0x00000000
        /*0030*/ 	.short	0x0000
        /*0032*/ 	.short	0x0000
        /*0034*/ 	.byte	0x00, 0xf5, 0x21, 0x00


	//----- nvinfo : EIATTR_SPARSE_MMA_MASK
	.align		4
.L_57:
        /*0038*/ 	.byte	0x03, 0x50
        /*003a*/ 	.short	0x0000


	//----- nvinfo : EIATTR_MAXREG_COUNT
	.align		4
        /*003c*/ 	.byte	0x03, 0x1b
        /*003e*/ 	.short	0x00ff


	//----- nvinfo : EIATTR_MERCURY_ISA_VERSION
	.align		4
        /*0040*/ 	.byte	0x03, 0x5f
        /*0042*/ 	.short	0x0101


	//----- nvinfo : EIATTR_INT_WARP_WIDE_INSTR_OFFSETS
	.align		4
        /*0044*/ 	.byte	0x04, 0x31
        /*0046*/ 	.short	(.L_59 - .L_58)


	//   ....[0]....
.L_58:
        /*0048*/ 	.word	0x00002010


	//   ....[1]....
        /*004c*/ 	.word	0x00002160


	//   ....[2]....
        /*0050*/ 	.word	0x00002260


	//   ....[3]....
        /*0054*/ 	.word	0x00002350


	//   ....[4]....
        /*0058*/ 	.word	0x00002510


	//   ....[5]....
        /*005c*/ 	.word	0x00002630


	//   ....[6]....
        /*0060*/ 	.word	0x00002720


	//   ....[7]....
        /*0064*/ 	.word	0x000027f0


	//   ....[8]....
        /*0068*/ 	.word	0x000029a0


	//   ....[9]....
        /*006c*/ 	.word	0x00002ab0


	//   ....[10]....
        /*0070*/ 	.word	0x00002bc0


	//   ....[11]....
        /*0074*/ 	.word	0x00002cd0


	//   ....[12]....
        /*0078*/ 	.word	0x00002e20


	//----- nvinfo : EIATTR_VRC_CTA_INIT_COUNT
	.align		4
.L_59:
        /*007c*/ 	.byte	0x02, 0x4a
	.zero		1
	.zero		1


	//----- nvinfo : EIATTR_EXIT_INSTR_OFFSETS
	.align		4
        /*0080*/ 	.byte	0x04, 0x1c
        /*0082*/ 	.short	(.L_61 - .L_60)


	//   ....[0]....
.L_60:
        /*0084*/ 	.word	0x00000080


	//   ....[1]....
        /*0088*/ 	.word	0x00002e00


	//   ....[2]....
        /*008c*/ 	.word	0x00002ed0


	//----- nvinfo : EIATTR_CRS_STACK_SIZE
	.align		4
.L_61:
        /*0090*/ 	.byte	0x04, 0x1e
        /*0092*/ 	.short	(.L_63 - .L_62)
.L_62:
        /*0094*/ 	.word	0x00000000


	//----- nvinfo : EIATTR_CBANK_PARAM_SIZE
	.align		4
.L_63:
        /*0098*/ 	.byte	0x03, 0x19
        /*009a*/ 	.short	0x0010


	//----- nvinfo : EIATTR_PARAM_CBANK
	.align		4
        /*009c*/ 	.byte	0x04, 0x0a
        /*009e*/ 	.short	(.L_65 - .L_64)
	.align		4
.L_64:
        /*00a0*/ 	.word	index@(.nv.constant0._Z19process_packets_badPhii)
        /*00a4*/ 	.short	0x0380
        /*00a6*/ 	.short	0x0010


	//----- nvinfo : EIATTR_SW_WAR
	.align		4
.L_65:
        /*00a8*/ 	.byte	0x04, 0x36
        /*00aa*/ 	.short	(.L_67 - .L_66)
.L_66:
        /*00ac*/ 	.word	0x00000008
.L_67:


//--------------------- .nv.callgraph             --------------------------
	.section	.nv.callgraph,"",@"SHT_CUDA_CALLGRAPH"
	.align	4
	.sectionentsize	8
	.align		4
        /*0000*/ 	.word	0x00000000
	.align		4
        /*0004*/ 	.word	0xffffffff
	.align		4
        /*0008*/ 	.word	0x00000000
	.align		4
        /*000c*/ 	.word	0xfffffffe
	.align		4
        /*0010*/ 	.word	0x00000000
	.align		4
        /*0014*/ 	.word	0xfffffffd
	.align		4
        /*0018*/ 	.word	0x00000000
	.align		4
        /*001c*/ 	.word	0xfffffffc


//--------------------- .nv.constant4             --------------------------
	.section	.nv.constant4,"a",@progbits
	.align	8
	.align		8
.nv.constant4:
        /*0000*/ 	.dword	path_counters
	.align		8
        /*0008*/ 	.dword	protocol_counters
	.align		8
        /*0010*/ 	.dword	$str
	.align		8
        /*0018*/ 	.dword	$str$1
	.align		8
        /*0020*/ 	.dword	$str$2
	.align		8
        /*0028*/ 	.dword	$str$3
	.align		8
        /*0030*/ 	.dword	$str$4
	.align		8
        /*0038*/ 	.dword	$str$5
	.align		8
        /*0040*/ 	.dword	$str$6
	.align		8
        /*0048*/ 	.dword	$str$7


//--------------------- .text._Z14reset_countersv --------------------------
	.section	.text._Z14reset_countersv,"ax",@progbits
	.align	128
        .global         _Z14reset_countersv
        .type           _Z14reset_countersv,@function
        .size           _Z14reset_countersv,(.L_x_30 - _Z14reset_countersv)
        .other          _Z14reset_countersv,@"STO_CUDA_ENTRY STV_DEFAULT"
_Z14reset_countersv:
.text._Z14reset_countersv:
[----:B------:R-:W-:Y:S01]  /*0000*/  LDC R1, c[0x0][0x37c] ;  /* 0x0000df00ff017b82 */ /* 0x000fe20000000800 */
[----:B------:R-:W0:Y:S02]  /*0010*/  S2R R5, SR_TID.X ;  /* 0x0000000000057919 */ /* 0x000e240000002100 */
[----:B0-----:R-:W-:-:S13]  /*0020*/  ISETP.GT.U32.AND P0, PT, R5, 0x7, PT ;  /* 0x000000070500780c */ /* 0x001fda0003f04070 */
[----:B------:R-:W-:Y:S05]  /*0030*/  @P0 EXIT ;  /* 0x000000000000094d */ /* 0x000fea0003800000 */
[----:B------:R-:W0:Y:S01]  /*0040*/  LDC.64 R2, c[0x4][RZ] ;  /* 0x01000000ff027b82 */ /* 0x000e220000000a00 */
[----:B------:R-:W1:Y:S01]  /*0050*/  LDCU.64 UR4, c[0x0][0x358] ;  /* 0x00006b00ff0477ac */ /* 0x000e620008000a00 */
[C---:B------:R-:W-:Y:S01]  /*0060*/  ISETP.GT.U32.AND P0, PT, R5.reuse, 0x3, PT ;  /* 0x000000030500780c */ /* 0x040fe20003f04070 */
[----:B0-----:R-:W-:-:S05]  /*0070*/  IMAD.WIDE.U32 R2, R5, 0x8, R2 ;  /* 0x0000000805027825 */ /* 0x001fca00078e0002 */
[----:B-1----:R0:W-:Y:S07]  /*0080*/  STG.E.64 desc[UR4][R2.64], RZ ;  /* 0x000000ff02007986 */ /* 0x0021ee000c101b04 */
[----:B------:R-:W-:Y:S05]  /*0090*/  @P0 EXIT ;  /* 0x000000000000094d */ /* 0x000fea0003800000 */
[----:B0-----:R-:W0:Y:S02]  /*00a0*/  LDC.64 R2, c[0x4][0x8] ;  /* 0x01000200ff027b82 */ /* 0x001e240000000a00 */
[----:B0-----:R-:W-:-:S05]  /*00b0*/  IMAD.WIDE.U32 R2, R5, 0x8, R2 ;  /* 0x0000000805027825 */ /* 0x001fca00078e0002 */
[----:B------:R-:W-:Y:S01]  /*00c0*/  STG.E.64 desc[UR4][R2.64], RZ ;  /* 0x000000ff02007986 */ /* 0x000fe2000c101b04 */
[----:B------:R-:W-:Y:S05]  /*00d0*/  EXIT ;  /* 0x000000000000794d */ /* 0x000fea0003800000 */
.L_x_0:
[----:B------:R-:W-:-:S00]  /*00e0*/  BRA `(.L_x_0) ;  /* 0xfffffffc00fc7947 */ /* 0x000fc0000383ffff */
[----:B------:R-:W-:-:S00]  /*00f0*/  NOP ;  /* 0x0000000000007918 */ /* 0x000fc00000000000 */
        /* <DEDUP_REMOVED lines=8> */
.L_x_30:


//--------------------- .text._Z20process_packets_goodPhii --------------------------
	.section	.text._Z20process_packets_goodPhii,"ax",@progbits
	.align	128
        .global         _Z20process_packets_goodPhii
        .type           _Z20process_packets_goodPhii,@function
        .size           _Z20process_packets_goodPhii,(.L_x_31 - _Z20process_packets_goodPhii)
        .other          _Z20process_packets_goodPhii,@"STO_CUDA_ENTRY STV_DEFAULT"
_Z20process_packets_goodPhii:
.text._Z20process_packets_goodPhii:
[----:B------:R-:W0:Y:S01]  /*0000*/  LDC R1, c[0x0][0x37c] ;  /* 0x0000df00ff017b82 */ /* 0x000e220000000800 */
[----:B------:R-:W1:Y:S07]  /*0010*/  S2R R0, SR_TID.X ;  /* 0x0000000000007919 */ /* 0x000e6e0000002100 */
[----:B------:R-:W1:Y:S01]  /*0020*/  S2UR UR4, SR_CTAID.X ;  /* 0x00000000000479c3 */ /* 0x000e620000002500 */
[----:B------:R-:W2:Y:S01]  /*0030*/  LDCU UR5, c[0x0][0x388] ;  /* 0x00007100ff0577ac */ /* 0x000ea20008000800 */
[----:B0-----:R-:W-:-:S06]  /*0040*/  VIADD R1, R1, 0xffffffc0 ;  /* 0xffffffc001017836 */ /* 0x001fcc0000000000 */
[----:B------:R-:W1:Y:S02]  /*0050*/  LDC R3, c[0x0][0x360] ;  /* 0x0000d800ff037b82 */ /* 0x000e640000000800 */
[----:B-1----:R-:W-:-:S05]  /*0060*/  IMAD R0, R3, UR4, R0 ;  /* 0x0000000403007c24 */ /* 0x002fca000f8e0200 */
[----:B--2---:R-:W-:-:S13]  /*0070*/  ISETP.GE.AND P0, PT, R0, UR5, PT ;  /* 0x0000000500007c0c */ /* 0x004fda000bf06270 */
[----:B------:R-:W-:Y:S05]  /*0080*/  @P0 EXIT ;  /* 0x000000000000094d */ /* 0x000fea0003800000 */
[----:B------:R-:W0:Y:S01]  /*0090*/  LDCU UR6, c[0x0][0x38c] ;  /* 0x00007180ff0677ac */ /* 0x000e220008000800 */
[----:B------:R-:W-:Y:S01]  /*00a0*/  IMAD.MOV.U32 R10, RZ, RZ, 0x800 ;  /* 0x00000800ff0a7424 */ /* 0x000fe200078e00ff */
[----:B------:R-:W-:Y:S01]  /*00b0*/  BSSY.RECONVERGENT B0, `(.L_x_1) ;  /* 0x00001f1000007945 */ /* 0x000fe20003800200 */
[----:B------:R-:W-:Y:S01]  /*00c0*/  IMAD.MOV.U32 R4, RZ, RZ, 0x45 ;  /* 0x00000045ff047424 */ /* 0x000fe200078e00ff */
[----:B------:R-:W1:Y:S01]  /*00d0*/  LDCU.64 UR8, c[0x0][0x380] ;  /* 0x00007000ff0877ac */ /* 0x000e620008000a00 */
[----:B------:R-:W-:Y:S02]  /*00e0*/  IMAD.MOV.U32 R5, RZ, RZ, 0x6 ;  /* 0x00000006ff057424 */ /* 0x000fe400078e00ff */
[----:B------:R-:W-:Y:S01]  /*00f0*/  IMAD.MOV.U32 R6, RZ, RZ, 0x50 ;  /* 0x00000050ff067424 */ /* 0x000fe200078e00ff */
[----:B------:R-:W2:Y:S01]  /*0100*/  LDCU.64 UR4, c[0x0][0x358] ;  /* 0x00006b00ff0477ac */ /* 0x000ea20008000a00 */
[----:B------:R-:W-:Y:S02]  /*0110*/  IMAD.MOV.U32 R7, RZ, RZ, 0x5000 ;  /* 0x00005000ff077424 */ /* 0x000fe400078e00ff */
[----:B0-----:R-:W-:-:S05]  /*0120*/  IMAD R2, R0, UR6, RZ ;  /* 0x0000000600027c24 */ /* 0x001fca000f8e02ff */
[----:B-1----:R-:W-:-:S04]  /*0130*/  IADD3 R20, P0, PT, R2, UR8, RZ ;  /* 0x0000000802147c10 */ /* 0x002fc8000ff1e0ff */
[----:B------:R-:W-:Y:S01]  /*0140*/  LEA.HI.X.SX32 R21, R2, UR9, 0x1, P0 ;  /* 0x0000000902157c11 */ /* 0x000fe200080f0eff */
[----:B------:R-:W-:-:S04]  /*0150*/  IMAD.HI R2, R0, 0x66666667, RZ ;  /* 0x6666666700027827 */ /* 0x000fc800078e02ff */
[----:B--2---:R0:W-:Y:S01]  /*0160*/  STG.E.U8 desc[UR4][R20.64], RZ ;  /* 0x000000ff14007986 */ /* 0x0041e2000c101104 */
[----:B------:R-:W-:-:S03]  /*0170*/  SHF.R.U32.HI R3, RZ, 0x1f, R2 ;  /* 0x0000001fff037819 */ /* 0x000fc60000011602 */
[----:B------:R0:W-:Y:S01]  /*0180*/  STG.E.U8 desc[UR4][R20.64+0x1], RZ ;  /* 0x000001ff14007986 */ /* 0x0001e2000c101104 */
[----:B------:R-:W-:-:S03]  /*0190*/  LEA.HI.SX32 R3, R2, R3, 0x1e ;  /* 0x0000000302037211 */ /* 0x000fc600078ff2ff */
[----:B------:R0:W-:Y:S02]  /*01a0*/  STG.E.U8 desc[UR4][R20.64+0x2], RZ ;  /* 0x000002ff14007986 */ /* 0x0001e4000c101104 */
[----:B------:R-:W-:Y:S02]  /*01b0*/  IMAD R3, R3, -0xa, R0 ;  /* 0xfffffff603037824 */ /* 0x000fe400078e0200 */
[----:B------:R0:W-:Y:S03]  /*01c0*/  STG.E.U8 desc[UR4][R20.64+0x3], RZ ;  /* 0x000003ff14007986 */ /* 0x0001e6000c101104 */
[----:B------:R-:W-:Y:S01]  /*01d0*/  ISETP.NE.AND P0, PT, R3, 0x2, PT ;  /* 0x000000020300780c */ /* 0x000fe20003f05270 */
[----:B------:R0:W-:Y:S04]  /*01e0*/  STG.E.U8 desc[UR4][R20.64+0x4], RZ ;  /* 0x000004ff14007986 */ /* 0x0001e8000c101104 */
        /* <DEDUP_REMOVED lines=196> */
[----:B------:R0:W-:Y:S04]  /*0e30*/  STG.E.U16 desc[UR4][R20.64+0xc], R10 ;  /* 0x00000c0a14007986 */ /* 0x0001e8000c101504 */
[----:B------:R0:W-:Y:S04]  /*0e40*/  STG.E.U8 desc[UR4][R20.64+0xe], R4 ;  /* 0x00000e0414007986 */ /* 0x0001e8000c101104 */
[----:B------:R0:W-:Y:S04]  /*0e50*/  STG.E.U8 desc[UR4][R20.64+0x17], R5 ;  /* 0x0000170514007986 */ /* 0x0001e8000c101104 */
[----:B------:R0:W-:Y:S04]  /*0e60*/  STG.E.U16 desc[UR4][R20.64+0x24], R6 ;  /* 0x0000240614007986 */ /* 0x0001e8000c101504 */
[----:B------:R0:W-:Y:S04]  /*0e70*/  STG.E.U16 desc[UR4][R20.64+0x2e], R7 ;  /* 0x00002e0714007986 */ /* 0x0001e8000c101504 */
        /* <DEDUP_REMOVED lines=54> */
[----:B------:R0:W-:Y:S01]  /*11e0*/  STG.E.U8 desc[UR4][R20.64+0xff], RZ ;  /* 0x0000ffff14007986 */ /* 0x0001e2000c101104 */
[----:B------:R-:W-:Y:S05]  /*11f0*/  @!P0 BRA `(.L_x_2) ;  /* 0x0000000c005c8947 */ /* 0x000fea0003800000 */
[----:B------:R-:W-:-:S13]  /*1200*/  ISETP.NE.AND P0, PT, R3, 0x1, PT ;  /* 0x000000010300780c */ /* 0x000fda0003f05270 */
[----:B------:R-:W-:Y:S05]  /*1210*/  @!P0 BRA `(.L_x_3) ;  /* 0x0000000c003c8947 */ /* 0x000fea0003800000 */
[----:B------:R-:W-:Y:S01]  /*1220*/  ISETP.NE.AND P3, PT, R3, RZ, PT ;  /* 0x000000ff0300720c */ /* 0x000fe20003f65270 */
[----:B0-----:R-:W-:-:S12]  /*1230*/  IMAD.MOV.U32 R10, RZ, RZ, 0x806 ;  /* 0x00000806ff0a7424 */ /* 0x001fd800078e00ff */
[----:B------:R1:W-:Y:S01]  /*1240*/  @!P3 STG.E.U16 desc[UR4][R20.64+0xc], R10 ;  /* 0x00000c0a1400b986 */ /* 0x0003e2000c101504 */
[----:B------:R-:W-:Y:S02]  /*1250*/  @!P3 PLOP3.LUT P2, PT, PT, PT, PT, 0x8, 0x80 ;  /* 0x000000000080b81c */ /* 0x000fe40003f4e170 */
[----:B------:R-:W-:Y:S02]  /*1260*/  @!P3 PLOP3.LUT P0, PT, PT, PT, PT, 0x80, 0x8 ;  /* 0x000000000008b81c */ /* 0x000fe40003f0f070 */
[----:B------:R-:W-:Y:S01]  /*1270*/  @!P3 PLOP3.LUT P1, PT, PT, PT, PT, 0x80, 0x8 ;  /* 0x000000000008b81c */ /* 0x000fe20003f2f070 */
[----:B------:R-:W-:-:S12]  /*1280*/  @!P3 BRA `(.L_x_4) ;  /* 0x0000000c004cb947 */ /* 0x000fd80003800000 */
[----:B------:R-:W0:Y:S01]  /*1290*/  LDC.64 R4, c[0x4][0x10] ;  /* 0x01000400ff047b82 */ /* 0x000e220000000a00 */
[----:B------:R-:W-:-:S04]  /*12a0*/  SHF.R.S32.HI R3, RZ, 0x1f, R0 ;  /* 0x0000001fff037819 */ /* 0x000fc80000011400 */
[----:B------:R-:W-:-:S03]  /*12b0*/  LEA.HI R3, R3, R0, RZ, 0x3 ;  /* 0x0000000003037211 */ /* 0x000fc600078f18ff */
[----:B------:R-:W0:Y:S01]  /*12c0*/  LDC.64 R6, c[0x4][0x18] ;  /* 0x01000600ff067b82 */ /* 0x000e220000000a00 */
[----:B------:R-:W-:-:S05]  /*12d0*/  LOP3.LUT R3, R3, 0xfffffff8, RZ, 0xc0, !PT ;  /* 0xfffffff803037812 */ /* 0x000fca00078ec0ff */
[----:B------:R-:W-:Y:S02]  /*12e0*/  IMAD.IADD R0, R0, 0x1, -R3 ;  /* 0x0000000100007824 */ /* 0x000fe400078e0a03 */
[----:B------:R-:W2:Y:S02]  /*12f0*/  LDC.64 R8, c[0x4][0x20] ;  /* 0x01000800ff087b82 */ /* 0x000ea40000000a00 */
[----:B------:R-:W-:-:S06]  /*1300*/  IMAD R2, R0, 0x8, R1 ;  /* 0x0000000800027824 */ /* 0x000fcc00078e0201 */
[----:B-1----:R-:W2:Y:S08]  /*1310*/  LDC.64 R10, c[0x4][0x28] ;  /* 0x01000a00ff0a7b82 */ /* 0x002eb00000000a00 */
[----:B------:R-:W1:Y:S01]  /*1320*/  LDC.64 R12, c[0x4][0x30] ;  /* 0x01000c00ff0c7b82 */ /* 0x000e620000000a00 */
[----:B0-----:R3:W-:Y:S07]  /*1330*/  STL.128 [R1], R4 ;  /* 0x0000000401007387 */ /* 0x0017ee0000100c00 */
[----:B------:R-:W1:Y:S08]  /*1340*/  LDC.64 R14, c[0x4][0x38] ;  /* 0x01000e00ff0e7b82 */ /* 0x000e700000000a00 */
[----:B------:R-:W0:Y:S01]  /*1350*/  LDC.64 R16, c[0x4][0x40] ;  /* 0x01001000ff107b82 */ /* 0x000e220000000a00 */
[----:B--2---:R3:W-:Y:S07]  /*1360*/  STL.128 [R1+0x10], R8 ;  /* 0x0000100801007387 */ /* 0x0047ee0000100c00 */
[----:B------:R-:W0:Y:S01]  /*1370*/  LDC.64 R18, c[0x4][0x48] ;  /* 0x01001200ff127b82 */ /* 0x000e220000000a00 */
[----:B-1----:R3:W-:Y:S04]  /*1380*/  STL.128 [R1+0x20], R12 ;  /* 0x0000200c01007387 */ /* 0x0027e80000100c00 */
[----:B0-----:R3:W-:Y:S04]  /*1390*/  STL.128 [R1+0x30], R16 ;  /* 0x0000301001007387 */ /* 0x0017e80000100c00 */
[----:B------:R-:W2:Y:S04]  /*13a0*/  LDL.64 R2, [R2] ;  /* 0x0000000002027983 */ /* 0x000ea80000100a00 */
[----:B--2---:R-:W2:Y:S01]  /*13b0*/  LD.E.U8 R0, desc[UR4][R2.64] ;  /* 0x0000000402007980 */ /* 0x004ea2000c101100 */
[----:B------:R-:W-:-:S02]  /*13c0*/  PLOP3.LUT P0, PT, PT, PT, PT, 0x80, 0x8 ;  /* 0x000000000008781c */ /* 0x000fc40003f0f070 */
[----:B------:R-:W-:Y:S02]  /*13d0*/  PLOP3.LUT P1, PT, PT, PT, PT, 0x80, 0x8 ;  /* 0x000000000008781c */ /* 0x000fe40003f2f070 */
[----:B------:R-:W-:Y:S02]  /*13e0*/  PLOP3.LUT P2, PT, PT, PT, PT, 0x80, 0x8 ;  /* 0x000000000008781c */ /* 0x000fe40003f4f070 */
[----:B--2---:R-:W-:-:S13]  /*13f0*/  ISETP.NE.AND P3, PT, R0, RZ, PT ;  /* 0x000000ff0000720c */ /* 0x004fda0003f65270 */
[----:B---3--:R-:W-:Y:S05]  /*1400*/  @!P3 BRA `(.L_x_4) ;  /* 0x0000000800ecb947 */ /* 0x008fea0003800000 */
[----:B------:R2:W-:Y:S04]  /*1410*/  STG.E.U8 desc[UR4][R20.64+0x36], R0 ;  /* 0x0000360014007986 */ /* 0x0005e8000c101104 */
[----:B------:R-:W3:Y:S02]  /*1420*/  LD.E.U8 R5, desc[UR4][R2.64+0x1] ;  /* 0x0000010402057980 */ /* 0x000ee4000c101100 */
[----:B---3--:R-:W-:-:S13]  /*1430*/  ISETP.NE.AND P3, PT, R5, RZ, PT ;  /* 0x000000ff0500720c */ /* 0x008fda0003f65270 */
[----:B--2---:R-:W-:Y:S05]  /*1440*/  @!P3 BRA `(.L_x_4) ;  /* 0x0000000800dcb947 */ /* 0x004fea0003800000 */
[----:B------:R2:W-:Y:S04]  /*1450*/  STG.E.U8 desc[UR4][R20.64+0x37], R5 ;  /* 0x0000370514007986 */ /* 0x0005e8000c101104 */
[----:B------:R-:W3:Y:S01]  /*1460*/  LD.E.U8 R7, desc[UR4][R2.64+0x2] ;  /* 0x0000020402077980 */ /* 0x000ee2000c101100 */
[----:B------:R-:W-:Y:S02]  /*1470*/  PLOP3.LUT P1, PT, PT, PT, PT, 0x80, 0x8 ;  /* 0x000000000008781c */ /* 0x000fe40003f2f070 */
[----:B------:R-:W-:Y:S02]  /*1480*/  PLOP3.LUT P2, PT, PT, PT, PT, 0x80, 0x8 ;  /* 0x000000000008781c */ /* 0x000fe40003f4f070 */
        /* <DEDUP_REMOVED lines=164> */
[----:B------:R2:W-:Y:S01]  /*1ed0*/  STG.E.U8 desc[UR4][R20.64+0x53], R3 ;  /* 0x0000530314007986 */ /* 0x0005e2000c101104 */
[----:B------:R-:W-:Y:S02]  /*1ee0*/  PLOP3.LUT P1, PT, PT, PT, PT, 0x80, 0x8 ;  /* 0x000000000008781c */ /* 0x000fe40003f2f070 */
[----:B------:R-:W-:Y:S01]  /*1ef0*/  PLOP3.LUT P2, PT, PT, PT, PT, 0x80, 0x8 ;  /* 0x000000000008781c */ /* 0x000fe20003f4f070 */
[----:B------:R-:W-:-:S12]  /*1f00*/  BRA `(.L_x_4) ;  /* 0x00000000002c7947 */ /* 0x000fd80003800000 */
.L_x_3:
[----:B0-----:R-:W-:Y:S01]  /*1f10*/  IMAD.MOV.U32 R10, RZ, RZ, 0x11 ;  /* 0x00000011ff0a7424 */ /* 0x001fe200078e00ff */
[----:B------:R-:W-:Y:S02]  /*1f20*/  PLOP3.LUT P1, PT, PT, PT, PT, 0x8, 0x80 ;  /* 0x000000000080781c */ /* 0x000fe40003f2e170 */
[----:B------:R-:W-:Y:S02]  /*1f30*/  PLOP3.LUT P0, PT, PT, PT, PT, 0x80, 0x8 ;  /* 0x000000000008781c */ /* 0x000fe40003f0f070 */
[----:B------:R0:W-:Y:S01]  /*1f40*/  STG.E.U8 desc[UR4][R20.64+0x17], R10 ;  /* 0x0000170a14007986 */ /* 0x0001e2000c101104 */
[----:B------:R-:W-:Y:S01]  /*1f50*/  PLOP3.LUT P2, PT, PT, PT, PT, 0x80, 0x8 ;  /* 0x000000000008781c */ /* 0x000fe20003f4f070 */
[----:B------:R-:W-:-:S12]  /*1f60*/  BRA `(.L_x_4) ;  /* 0x0000000000147947 */ /* 0x000fd80003800000 */
.L_x_2:
[----:B0-----:R-:W-:Y:S01]  /*1f70*/  IMAD.MOV.U32 R10, RZ, RZ, 0x1bb ;  /* 0x000001bbff0a7424 */ /* 0x001fe200078e00ff */
[----:B------:R-:W-:Y:S02]  /*1f80*/  PLOP3.LUT P1, PT, PT, PT, PT, 0x80, 0x8 ;  /* 0x000000000008781c */ /* 0x000fe40003f2f070 */
[----:B------:R-:W-:Y:S02]  /*1f90*/  PLOP3.LUT P0, PT, PT, PT, PT, 0x8, 0x80 ;  /* 0x000000000080781c */ /* 0x000fe40003f0e170 */
[----:B------:R3:W-:Y:S01]  /*1fa0*/  STG.E.U16 desc[UR4][R20.64+0x24], R10 ;  /* 0x0000240a14007986 */ /* 0x0007e2000c101504 */
[----:B------:R-:W-:-:S13]  /*1fb0*/  PLOP3.LUT P2, PT, PT, PT, PT, 0x80, 0x8 ;  /* 0x000000000008781c */ /* 0x000fda0003f4f070 */
.L_x_4:
[----:B------:R-:W-:Y:S05]  /*1fc0*/  BSYNC.RECONVERGENT B0 ;  /* 0x0000000000007941 */ /* 0x000fea0003800200 */
.L_x_1:
[----:B------:R-:W-:Y:S01]  /*1fd0*/  PLOP3.LUT P3, PT, P2, P1, PT, 0x80, 0x8 ;  /* 0x000000000008781c */ /* 0x000fe20001763070 */
[----:B------:R-:W4:Y:S01]  /*1fe0*/  LDCU.64 UR6, c[0x4][0x8] ;  /* 0x01000100ff0677ac */ /* 0x000f220008000a00 */
[----:B------:R-:W-:Y:S01]  /*1ff0*/  PLOP3.LUT P4, PT, P2, P1, PT, 0x20, 0x2 ;  /* 0x000000000002781c */ /* 0x000fe20001782470 */
[----:B------:R-:W-:Y:S01]  /*2000*/  IMAD.MOV.U32 R4, RZ, RZ, 0x1 ;  /* 0x00000001ff047424 */ /* 0x000fe200078e00ff */
[----:B------:R-:W-:Y:S01]  /*2010*/  PLOP3.LUT P1, PT, P0, P2, P1, 0x80, 0x0 ;  /* 0x000000000000781c */ /* 0x000fe20000725010 */
[----:B------:R-:W-:Y:S01]  /*2020*/  IMAD.MOV.U32 R5, RZ, RZ, 0x0 ;  /* 0x00000000ff057424 */ /* 0x000fe200078e00ff */
[----:B------:R-:W-:-:S07]  /*2030*/  SEL R0, RZ, 0x1, !P4 ;  /* 0x00000001ff007807 */ /* 0x000fce0006000000 */
[----:B------:R-:W-:-:S04]  /*2040*/  @P3 SEL R0, R0, 0x2, P0 ;  /* 0x0000000200003807 */ /* 0x000fc80000000000 */
[----:B------:R-:W-:-:S04]  /*2050*/  SEL R0, R0, 0x3, !P1 ;  /* 0x0000000300007807 */ /* 0x000fc80004800000 */
[----:B----4-:R-:W-:-:S04]  /*2060*/  LEA R2, P0, R0, UR6, 0x3 ;  /* 0x0000000600027c11 */ /* 0x010fc8000f8018ff */
[----:B--2---:R-:W-:-:S05]  /*2070*/  LEA.HI.X R3, R0, UR7, RZ, 0x3, P0 ;  /* 0x0000000700037c11 */ /* 0x004fca00080f1cff */
[----:B------:R2:W-:Y:S01]  /*2080*/  REDG.E.ADD.64.STRONG.GPU desc[UR4][R2.64], R4 ;  /* 0x000000040200798e */ /* 0x0005e2000c12e504 */
[----:B------:R-:W-:Y:S05]  /*2090*/  @!P1 EXIT ;  /* 0x000000000000994d */ /* 0x000fea0003800000 */
[----:B--2---:R-:W2:Y:S01]  /*20a0*/  LDG.E.U8 R2, desc[UR4][R20.64+0x3b] ;  /* 0x00003b0414027981 */ /* 0x004ea2000c1e1100 */
[----:B------:R-:W-:Y:S01]  /*20b0*/  BSSY.RECONVERGENT B0, `(.L_x_5) ;  /* 0x000000b000007945 */ /* 0x000fe20003800200 */
[----:B------:R-:W-:Y:S01]  /*20c0*/  IMAD.MOV.U32 R0, RZ, RZ, 0x7 ;  /* 0x00000007ff007424 */ /* 0x000fe200078e00ff */
[C---:B--2---:R-:W-:Y:S02]  /*20d0*/  ISETP.NE.AND P1, PT, R2.reuse, 0x61, PT ;  /* 0x000000610200780c */ /* 0x044fe40003f25270 */
[----:B------:R-:W-:-:S11]  /*20e0*/  ISETP.NE.AND P0, PT, R2, 0x73, PT ;  /* 0x000000730200780c */ /* 0x000fd60003f05270 */
[----:B------:R-:W-:Y:S05]  /*20f0*/  @P1 BRA `(.L_x_6) ;  /* 0x0000000000181947 */ /* 0x000fea0003800000 */
[----:B------:R-:W2:Y:S04]  /*2100*/  LDG.E.U8 R3, desc[UR4][R20.64+0x3f] ;  /* 0x00003f0414037981 */ /* 0x000ea8000c1e1100 */
[----:B------:R-:W4:Y:S01]  /*2110*/  LDG.E.U8 R0, desc[UR4][R20.64+0x3f] ;  /* 0x00003f0414007981 */ /* 0x000f22000c1e1100 */
[----:B--2---:R-:W-:Y:S02]  /*2120*/  ISETP.NE.AND P2, PT, R3, 0x75, PT ;  /* 0x000000750300780c */ /* 0x004fe40003f45270 */
[----:B----4-:R-:W-:Y:S02]  /*2130*/  ISETP.NE.AND P3, PT, R0, 0x6f, PT ;  /* 0x0000006f0000780c */ /* 0x010fe40003f65270 */
[----:B------:R-:W-:-:S04]  /*2140*/  SEL R0, RZ, 0x7, !P2 ;  /* 0x00000007ff007807 */ /* 0x000fc80005000000 */
[----:B------:R-:W-:-:S07]  /*2150*/  SEL R0, R0, 0x1, P3 ;  /* 0x0000000100007807 */ /* 0x000fce0001800000 */
.L_x_6:
[----:B------:R-:W-:Y:S05]  /*2160*/  BSYNC.RECONVERGENT B0 ;  /* 0x0000000000007941 */ /* 0x000fea0003800200 */
.L_x_5:
[----:B------:R-:W-:Y:S04]  /*2170*/  BSSY.RECONVERGENT B0, `(.L_x_7) ;  /* 0x0000005000007945 */ /* 0x000fe80003800200 */
[----:B------:R-:W-:Y:S05]  /*2180*/  @P1 BRA `(.L_x_8) ;  /* 0x00000000000c1947 */ /* 0x000fea0003800000 */
[----:B01-3--:R-:W2:Y:S02]  /*2190*/  LDG.E.U8 R20, desc[UR4][R20.64+0x3f] ;  /* 0x00003f0414147981 */ /* 0x00bea4000c1e1100 */
[----:B--2---:R-:W-:-:S04]  /*21a0*/  ISETP.NE.AND P1, PT, R20, 0x70, PT ;  /* 0x000000701400780c */ /* 0x004fc80003f25270 */
[----:B------:R-:W-:-:S09]  /*21b0*/  SEL R0, R0, 0x2, P1 ;  /* 0x0000000200007807 */ /* 0x000fd20000800000 */
.L_x_8:
[----:B------:R-:W-:Y:S05]  /*21c0*/  BSYNC.RECONVERGENT B0 ;  /* 0x0000000000007941 */ /* 0x000fea0003800200 */
.L_x_7:
[----:B------:R-:W2:Y:S01]  /*21d0*/  LDCU.64 UR6, c[0x4][URZ] ;  /* 0x01000000ff0677ac */ /* 0x000ea20008000a00 */
[----:B------:R-:W-:Y:S02]  /*21e0*/  ISETP.NE.AND P1, PT, R2, 0x69, PT ;  /* 0x000000690200780c */ /* 0x000fe40003f25270 */
[----:B------:R-:W-:Y:S02]  /*21f0*/  SEL R0, R0, 0x3, P0 ;  /* 0x0000000300007807 */ /* 0x000fe40000000000 */
[----:B------:R-:W-:Y:S02]  /*2200*/  ISETP.NE.AND P0, PT, R2, 0x68, PT ;  /* 0x000000680200780c */ /* 0x000fe40003f05270 */
[----:B------:R-:W-:Y:S02]  /*2210*/  SEL R0, R0, 0x4, P1 ;  /* 0x0000000400007807 */ /* 0x000fe40000800000 */
[----:B------:R-:W-:Y:S02]  /*2220*/  ISETP.NE.AND P1, PT, R2, 0x6d, PT ;  /* 0x0000006d0200780c */ /* 0x000fe40003f25270 */
[----:B------:R-:W-:-:S04]  /*2230*/  SEL R0, R0, 0x5, P0 ;  /* 0x0000000500007807 */ /* 0x000fc80000000000 */
[----:B------:R-:W-:-:S04]  /*2240*/  SEL R0, R0, 0x6, P1 ;  /* 0x0000000600007807 */ /* 0x000fc80000800000 */
[----:B--2---:R-:W-:-:S04]  /*2250*/  LEA R2, P0, R0, UR6, 0x3 ;  /* 0x0000000600027c11 */ /* 0x004fc8000f8018ff */
[----:B------:R-:W-:-:S05]  /*2260*/  LEA.HI.X R3, R0, UR7, RZ, 0x3, P0 ;  /* 0x0000000700037c11 */ /* 0x000fca00080f1cff */
[----:B------:R-:W-:Y:S01]  /*2270*/  REDG.E.ADD.64.STRONG.GPU desc[UR4][R2.64], R4 ;  /* 0x000000040200798e */ /* 0x000fe2000c12e504 */
[----:B------:R-:W-:Y:S05]  /*2280*/  EXIT ;  /* 0x000000000000794d */ /* 0x000fea0003800000 */
.L_x_9:
        /* <DEDUP_REMOVED lines=15> */
.L_x_31:


//--------------------- .text._Z19process_packets_badPhii --------------------------
	.section	.text._Z19process_packets_badPhii,"ax",@progbits
	.align	128
        .global         _Z19process_packets_badPhii
        .type           _Z19process_packets_badPhii,@function
        .size           _Z19process_packets_badPhii,(.L_x_32 - _Z19process_packets_badPhii)
        .other          _Z19process_packets_badPhii,@"STO_CUDA_ENTRY STV_DEFAULT"
_Z19process_packets_badPhii:
.text._Z19process_packets_badPhii:
        /* <DEDUP_REMOVED lines=497> */
.L_x_12:
[----:B0-----:R-:W-:Y:S01]  /*1f10*/  IMAD.MOV.U32 R10, RZ, RZ, 0x11 ;  /* 0x00000011ff0a7424 */ /* 0x001fe200078e00ff */
[----:B------:R-:W-:Y:S02]  /*1f20*/  PLOP3.LUT P2, PT, PT, PT, PT, 0x80, 0x8 ;  /* 0x000000000008781c */ /* 0x000fe40003f4f070 */
[----:B------:R-:W-:Y:S02]  /*1f30*/  PLOP3.LUT P1, PT, PT, PT, PT, 0x8, 0x80 ;  /* 0x000000000080781c */ /* 0x000fe40003f2e170 */
[----:B------:R0:W-:Y:S01]  /*1f40*/  STG.E.U8 desc[UR8][R20.64+0x17], R10 ;  /* 0x0000170a14007986 */ /* 0x0001e2000c101108 */
[----:B------:R-:W-:Y:S01]  /*1f50*/  PLOP3.LUT P0, PT, PT, PT, PT, 0x80, 0x8 ;  /* 0x000000000008781c */ /* 0x000fe20003f0f070 */
[----:B------:R-:W-:-:S12]  /*1f60*/  BRA `(.L_x_13) ;  /* 0x0000000000147947 */ /* 0x000fd80003800000 */
.L_x_11:
[----:B0-----:R-:W-:Y:S01]  /*1f70*/  IMAD.MOV.U32 R10, RZ, RZ, 0x1bb ;  /* 0x000001bbff0a7424 */ /* 0x001fe200078e00ff */
[----:B------:R-:W-:Y:S02]  /*1f80*/  PLOP3.LUT P2, PT, PT, PT, PT, 0x8, 0x80 ;  /* 0x000000000080781c */ /* 0x000fe40003f4e170 */
[----:B------:R-:W-:Y:S02]  /*1f90*/  PLOP3.LUT P1, PT, PT, PT, PT, 0x80, 0x8 ;  /* 0x000000000008781c */ /* 0x000fe40003f2f070 */
[----:B------:R3:W-:Y:S01]  /*1fa0*/  STG.E.U16 desc[UR8][R20.64+0x24], R10 ;  /* 0x0000240a14007986 */ /* 0x0007e2000c101508 */
[----:B------:R-:W-:-:S13]  /*1fb0*/  PLOP3.LUT P0, PT, PT, PT, PT, 0x80, 0x8 ;  /* 0x000000000008781c */ /* 0x000fda0003f0f070 */
.L_x_13:
[----:B------:R-:W-:Y:S05]  /*1fc0*/  BSYNC.RECONVERGENT B0 ;  /* 0x0000000000007941 */ /* 0x000fea0003800200 */
.L_x_10:
[----:B------:R-:W-:Y:S04]  /*1fd0*/  BSSY.RECONVERGENT B0, `(.L_x_14) ;  /* 0x00000df000007945 */ /* 0x000fe80003800200 */
[----:B------:R-:W-:Y:S05]  /*1fe0*/  @P0 BRA `(.L_x_15) ;  /* 0x0000000000400947 */ /* 0x000fea0003800000 */
[----:B--2---:R-:W2:Y:S01]  /*1ff0*/  S2R R3, SR_LANEID ;  /* 0x0000000000037919 */ /* 0x004ea20000000000 */
[----:B------:R-:W4:Y:S01]  /*2000*/  LDC.64 R4, c[0x4][0x8] ;  /* 0x01000200ff047b82 */ /* 0x000f220000000a00 */
[----:B------:R-:W-:Y:S02]  /*2010*/  VOTEU.ANY UR4, UPT, PT ;  /* 0x0000000000047886 */ /* 0x000fe400038e0100 */
[----:B------:R-:W-:Y:S02]  /*2020*/  UPOPC UR6, UR4 ;  /* 0x00000004000672bf */ /* 0x000fe40008000000 */
[----:B------:R-:W-:Y:S02]  /*2030*/  UFLO.U32 UR5, UR4 ;  /* 0x00000004000572bd */ /* 0x000fe400080e0000 */
[----:B------:R-:W-:Y:S01]  /*2040*/  UIMAD.WIDE.U32 UR6, UR6, 0x1, URZ ;  /* 0x00000001060678a5 */ /* 0x000fe2000f8e00ff */
[----:B------:R-:W-:-:S03]  /*2050*/  UMOV UR4, URZ ;  /* 0x000000ff00047c82 */ /* 0x000fc60008000000 */
[----:B------:R-:W-:Y:S02]  /*2060*/  UIADD3 UR4, UPT, UPT, UR7, UR4, URZ ;  /* 0x0000000407047290 */ /* 0x000fe4000fffe0ff */
[----:B------:R-:W-:Y:S02]  /*2070*/  IMAD.U32 R7, RZ, RZ, UR7 ;  /* 0x00000007ff077e24 */ /* 0x000fe4000f8e00ff */
[----:B------:R-:W-:Y:S02]  /*2080*/  IMAD.U32 R6, RZ, RZ, UR6 ;  /* 0x00000006ff067e24 */ /* 0x000fe4000f8e00ff */
[----:B------:R-:W-:Y:S01]  /*2090*/  IMAD.U32 R7, RZ, RZ, UR4 ;  /* 0x00000004ff077e24 */ /* 0x000fe2000f8e00ff */
[----:B--2---:R-:W-:-:S13]  /*20a0*/  ISETP.EQ.U32.AND P0, PT, R3, UR5, PT ;  /* 0x0000000503007c0c */ /* 0x004fda000bf02070 */
[----:B----4-:R2:W-:Y:S01]  /*20b0*/  @P0 REDG.E.ADD.64.STRONG.GPU desc[UR8][R4.64], R6 ;  /* 0x000000060400098e */ /* 0x0105e2000c12e508 */
[----:B------:R-:W-:Y:S02]  /*20c0*/  IMAD.MOV.U32 R0, RZ, RZ, 0x65053ef0 ;  /* 0x65053ef0ff007424 */ /* 0x000fe400078e00ff */
[----:B------:R-:W-:Y:S01]  /*20d0*/  IMAD.MOV.U32 R2, RZ, RZ, 0x2d4f0431 ;  /* 0x2d4f0431ff027424 */ /* 0x000fe200078e00ff */
[----:B------:R-:W-:Y:S06]  /*20e0*/  BRA `(.L_x_16) ;  /* 0x0000000c00347947 */ /* 0x000fec0003800000 */
.L_x_15:
[----:B--2---:R-:W2:Y:S01]  /*20f0*/  LDC.64 R2, c[0x4][0x8] ;  /* 0x01000200ff027b82 */ /* 0x004ea20000000a00 */
[----:B------:R-:W-:Y:S02]  /*2100*/  IMAD.MOV.U32 R8, RZ, RZ, 0x8 ;  /* 0x00000008ff087424 */ /* 0x000fe400078e00ff */
[----:B------:R-:W-:Y:S02]  /*2110*/  IMAD.MOV.U32 R9, RZ, RZ, 0x0 ;  /* 0x00000000ff097424 */ /* 0x000fe400078e00ff */
[----:B--2---:R-:W-:-:S04]  /*2120*/  IMAD.WIDE.U32 R4, R2, 0x1, R8 ;  /* 0x0000000102047825 */ /* 0x004fc800078e0008 */
[----:B------:R-:W-:Y:S01]  /*2130*/  IMAD.IADD R5, R5, 0x1, R3 ;  /* 0x0000000105057824 */ /* 0x000fe200078e0203 */
[----:B------:R-:W-:Y:S06]  /*2140*/  @P1 BRA `(.L_x_17) ;  /* 0x00000000003c1947 */ /* 0x000fec0003800000 */
[----:B------:R-:W2:Y:S01]  /*2150*/  S2R R3, SR_LANEID ;  /* 0x0000000000037919 */ /* 0x000ea20000000000 */
        /* <DEDUP_REMOVED lines=10> */
[----:B------:R2:W-:Y:S01]  /*2200*/  @P0 REDG.E.ADD.64.STRONG.GPU desc[UR8][R4.64], R6 ;  /* 0x000000060400098e */ /* 0x0005e2000c12e508 */
[----:B------:R-:W-:Y:S02]  /*2210*/  IMAD.MOV.U32 R0, RZ, RZ, 0x7c6ee988 ;  /* 0x7c6ee988ff007424 */ /* 0x000fe400078e00ff */
[----:B------:R-:W-:Y:S01]  /*2220*/  IMAD.MOV.U32 R2, RZ, RZ, 0xc460127 ;  /* 0x0c460127ff027424 */ /* 0x000fe200078e00ff */
[----:B------:R-:W-:Y:S06]  /*2230*/  BRA `(.L_x_16) ;  /* 0x0000000800e07947 */ /* 0x000fec0003800000 */
.L_x_17:
[----:B------:R-:W-:Y:S05]  /*2240*/  @P2 BRA `(.L_x_18) ;  /* 0x00000000003c2947 */ /* 0x000fea0003800000 */
        /* <DEDUP_REMOVED lines=13> */
[----:B------:R-:W-:Y:S01]  /*2320*/  IMAD.MOV.U32 R2, RZ, RZ, -0x7a177ef2 ;  /* 0x85e8810eff027424 */ /* 0x000fe200078e00ff */
[----:B------:R-:W-:Y:S06]  /*2330*/  BRA `(.L_x_16) ;  /* 0x0000000800a07947 */ /* 0x000fec0003800000 */
.L_x_18:
        /* <DEDUP_REMOVED lines=11> */
[----:B------:R2:W-:Y:S04]  /*23f0*/  @P0 REDG.E.ADD.64.STRONG.GPU desc[UR8][R4.64+0x10], R6 ;  /* 0x000010060400098e */ /* 0x0005e8000c12e508 */
[----:B01-3--:R-:W3:Y:S01]  /*2400*/  LDG.E.U8 R10, desc[UR8][R20.64+0x3b] ;  /* 0x00003b08140a7981 */ /* 0x00bee2000c1e1100 */
[----:B------:R-:W-:Y:S01]  /*2410*/  BSSY.RELIABLE B1, `(.L_x_19) ;  /* 0x0000057000017945 */ /* 0x000fe20003800100 */
[----:B------:R-:W-:Y:S02]  /*2420*/  IMAD.MOV.U32 R0, RZ, RZ, -0x291aead0 ;  /* 0xd6e51530ff007424 */ /* 0x000fe400078e00ff */
[----:B------:R-:W-:Y:S01]  /*2430*/  IMAD.MOV.U32 R2, RZ, RZ, -0x3a543d8e ;  /* 0xc5abc272ff027424 */ /* 0x000fe200078e00ff */
[----:B---3--:R-:W-:-:S13]  /*2440*/  ISETP.GT.AND P0, PT, R10, 0x68, PT ;  /* 0x000000680a00780c */ /* 0x008fda0003f04270 */
[----:B--2---:R-:W-:Y:S05]  /*2450*/  @P0 BRA `(.L_x_20) ;  /* 0x0000000400240947 */ /* 0x004fea0003800000 */
[----:B------:R-:W-:-:S13]  /*2460*/  ISETP.NE.AND P0, PT, R10, 0x61, PT ;  /* 0x000000610a00780c */ /* 0x000fda0003f05270 */
[----:B------:R-:W-:Y:S05]  /*2470*/  @!P0 BRA `(.L_x_21) ;  /* 0x0000000000108947 */ /* 0x000fea0003800000 */
[----:B------:R-:W-:-:S13]  /*2480*/  ISETP.NE.AND P0, PT, R10, 0x68, PT ;  /* 0x000000680a00780c */ /* 0x000fda0003f05270 */
[----:B------:R-:W-:Y:S05]  /*2490*/  @!P0 BREAK.RELIABLE B1 ;  /* 0x0000000000018942 */ /* 0x000fea0003800100 */
[----:B------:R-:W-:Y:S05]  /*24a0*/  @!P0 BRA `(.L_x_22) ;  /* 0x0000000000cc8947 */ /* 0x000fea0003800000 */
[----:B------:R-:W-:Y:S05]  /*24b0*/  BRA `(.L_x_23) ;  /* 0x0000000400307947 */ /* 0x000fea0003800000 */
.L_x_21:
[----:B------:R-:W2:Y:S02]  /*24c0*/  LDG.E.U8 R20, desc[UR8][R20.64+0x3f] ;  /* 0x00003f0814147981 */ /* 0x000ea4000c1e1100 */
[----:B--2---:R-:W-:-:S13]  /*24d0*/  ISETP.NE.AND P0, PT, R20, 0x75, PT ;  /* 0x000000751400780c */ /* 0x004fda0003f05270 */
[----:B------:R-:W-:Y:S05]  /*24e0*/  @!P0 BREAK.RELIABLE B1 ;  /* 0x0000000000018942 */ /* 0x000fea0003800100 */
[----:B------:R-:W-:Y:S05]  /*24f0*/  @P0 BRA `(.L_x_24) ;  /* 0x0000000000340947 */ /* 0x000fea0003800000 */
[----:B------:R-:W0:Y:S01]  /*2500*/  LDC.64 R4, c[0x4][RZ] ;  /* 0x01000000ff047b82 */ /* 0x000e220000000a00 */
[----:B------:R-:W-:Y:S02]  /*2510*/  VOTEU.ANY UR4, UPT, PT ;  /* 0x0000000000047886 */ /* 0x000fe400038e0100 */
[----:B------:R-:W-:Y:S02]  /*2520*/  UPOPC UR6, UR4 ;  /* 0x00000004000672bf */ /* 0x000fe40008000000 */
[----:B------:R-:W-:Y:S02]  /*2530*/  UFLO.U32 UR5, UR4 ;  /* 0x00000004000572bd */ /* 0x000fe400080e0000 */
[----:B------:R-:W-:Y:S01]  /*2540*/  UIMAD.WIDE.U32 UR6, UR6, 0x1, URZ ;  /* 0x00000001060678a5 */ /* 0x000fe2000f8e00ff */
[----:B------:R-:W-:-:S03]  /*2550*/  UMOV UR4, URZ ;  /* 0x000000ff00047c82 */ /* 0x000fc60008000000 */
[----:B------:R-:W-:Y:S01]  /*2560*/  ISETP.EQ.U32.AND P0, PT, R3, UR5, PT ;  /* 0x0000000503007c0c */ /* 0x000fe2000bf02070 */
[----:B------:R-:W-:Y:S02]  /*2570*/  UIADD3 UR4, UPT, UPT, UR7, UR4, URZ ;  /* 0x0000000407047290 */ /* 0x000fe4000fffe0ff */
[----:B------:R-:W-:Y:S02]  /*2580*/  IMAD.U32 R7, RZ, RZ, UR7 ;  /* 0x00000007ff077e24 */ /* 0x000fe4000f8e00ff */
[----:B------:R-:W-:Y:S02]  /*2590*/  IMAD.U32 R6, RZ, RZ, UR6 ;  /* 0x00000006ff067e24 */ /* 0x000fe4000f8e00ff */
[----:B------:R-:W-:-:S06]  /*25a0*/  IMAD.U32 R7, RZ, RZ, UR4 ;  /* 0x00000004ff077e24 */ /* 0x000fcc000f8e00ff */
[----:B0-----:R0:W-:Y:S01]  /*25b0*/  @P0 REDG.E.ADD.64.STRONG.GPU desc[UR8][R4.64], R6 ;  /* 0x000000060400098e */ /* 0x0011e2000c12e508 */
[----:B------:R-:W-:Y:S05]  /*25c0*/  BRA `(.L_x_16) ;  /* 0x0000000400fc7947 */ /* 0x000fea0003800000 */
.L_x_24:
[----:B------:R-:W0:Y:S01]  /*25d0*/  LDC.64 R6, c[0x4][RZ] ;  /* 0x01000000ff067b82 */ /* 0x000e220000000a00 */
[----:B------:R-:W-:-:S13]  /*25e0*/  ISETP.NE.AND P0, PT, R20, 0x6f, PT ;  /* 0x0000006f1400780c */ /* 0x000fda0003f05270 */
[----:B------:R-:W-:Y:S05]  /*25f0*/  @!P0 BREAK.RELIABLE B1 ;  /* 0x0000000000018942 */ /* 0x000fea0003800100 */
[----:B0-----:R-:W-:-:S04]  /*2600*/  IMAD.WIDE.U32 R4, R6, 0x1, R8 ;  /* 0x0000000106047825 */ /* 0x001fc800078e0008 */
[----:B------:R-:W-:Y:S01]  /*2610*/  IMAD.IADD R5, R5, 0x1, R7 ;  /* 0x0000000105057824 */ /* 0x000fe200078e0207 */
[----:B------:R-:W-:Y:S06]  /*2620*/  @P0 BRA `(.L_x_25) ;  /* 0x0000000000300947 */ /* 0x000fec0003800000 */
        /* <DEDUP_REMOVED lines=10> */
[----:B------:R0:W-:Y:S01]  /*26d0*/  @P0 REDG.E.ADD.64.STRONG.GPU desc[UR8][R4.64], R6 ;  /* 0x000000060400098e */ /* 0x0001e2000c12e508 */
[----:B------:R-:W-:Y:S05]  /*26e0*/  BRA `(.L_x_16) ;  /* 0x0000000400b47947 */ /* 0x000fea0003800000 */
.L_x_25:
[----:B------:R-:W-:-:S13]  /*26f0*/  ISETP.NE.AND P0, PT, R20, 0x70, PT ;  /* 0x000000701400780c */ /* 0x000fda0003f05270 */
[----:B------:R-:W-:Y:S05]  /*2700*/  @!P0 BREAK.RELIABLE B1 ;  /* 0x0000000000018942 */ /* 0x000fea0003800100 */
[----:B------:R-:W-:Y:S05]  /*2710*/  @P0 BRA `(.L_x_23) ;  /* 0x0000000000980947 */ /* 0x000fea0003800000 */
        /* <DEDUP_REMOVED lines=12> */
.L_x_22:
[----:B------:R-:W0:Y:S01]  /*27e0*/  LDCU.64 UR10, c[0x4][URZ] ;  /* 0x01000000ff0a77ac */ /* 0x000e220008000a00 */
[----:B------:R-:W-:Y:S02]  /*27f0*/  VOTEU.ANY UR4, UPT, PT ;  /* 0x0000000000047886 */ /* 0x000fe400038e0100 */
[----:B------:R-:W-:Y:S02]  /*2800*/  UPOPC UR6, UR4 ;  /* 0x00000004000672bf */ /* 0x000fe40008000000 */
[----:B------:R-:W-:Y:S02]  /*2810*/  UFLO.U32 UR5, UR4 ;  /* 0x00000004000572bd */ /* 0x000fe400080e0000 */
[----:B------:R-:W-:Y:S01]  /*2820*/  UIMAD.WIDE.U32 UR6, UR6, 0x1, URZ ;  /* 0x00000001060678a5 */ /* 0x000fe2000f8e00ff */
[----:B------:R-:W-:-:S03]  /*2830*/  UMOV UR4, URZ ;  /* 0x000000ff00047c82 */ /* 0x000fc60008000000 */
[----:B------:R-:W-:Y:S01]  /*2840*/  ISETP.EQ.U32.AND P0, PT, R3, UR5, PT ;  /* 0x0000000503007c0c */ /* 0x000fe2000bf02070 */
[----:B------:R-:W-:Y:S02]  /*2850*/  UIADD3 UR4, UPT, UPT, UR7, UR4, URZ ;  /* 0x0000000407047290 */ /* 0x000fe4000fffe0ff */
[----:B------:R-:W-:Y:S01]  /*2860*/  IMAD.U32 R5, RZ, RZ, UR7 ;  /* 0x00000007ff057e24 */ /* 0x000fe2000f8e00ff */
[----:B0-----:R-:W-:Y:S01]  /*2870*/  UIADD3 UR10, UP0, UPT, UR10, 0x28, URZ ;  /* 0x000000280a0a7890 */ /* 0x001fe2000ff1e0ff */
[----:B------:R-:W-:Y:S02]  /*2880*/  IMAD.U32 R4, RZ, RZ, UR6 ;  /* 0x00000006ff047e24 */ /* 0x000fe4000f8e00ff */
[----:B------:R-:W-:Y:S01]  /*2890*/  IMAD.U32 R5, RZ, RZ, UR4 ;  /* 0x00000004ff057e24 */ /* 0x000fe2000f8e00ff */
[----:B------:R-:W-:Y:S02]  /*28a0*/  UIADD3.X UR11, UPT, UPT, URZ, UR11, URZ, UP0, !UPT ;  /* 0x0000000bff0b7290 */ /* 0x000fe400087fe4ff */
[----:B------:R-:W-:-:S04]  /*28b0*/  IMAD.U32 R6, RZ, RZ, UR10 ;  /* 0x0000000aff067e24 */ /* 0x000fc8000f8e00ff */
[----:B------:R-:W-:-:S05]  /*28c0*/  IMAD.U32 R7, RZ, RZ, UR11 ;  /* 0x0000000bff077e24 */ /* 0x000fca000f8e00ff */
[----:B------:R0:W-:Y:S01]  /*28d0*/  @P0 REDG.E.ADD.64.STRONG.GPU desc[UR8][R6.64], R4 ;  /* 0x000000040600098e */ /* 0x0001e2000c12e508 */
[----:B------:R-:W-:Y:S05]  /*28e0*/  BRA `(.L_x_16) ;  /* 0x0000000400347947 */ /* 0x000fea0003800000 */
.L_x_20:
[----:B------:R-:W-:-:S13]  /*28f0*/  ISETP.NE.AND P0, PT, R10, 0x69, PT ;  /* 0x000000690a00780c */ /* 0x000fda0003f05270 */
[----:B------:R-:W-:Y:S05]  /*2900*/  @!P0 BREAK.RELIABLE B1 ;  /* 0x0000000000018942 */ /* 0x000fea0003800100 */
[----:B------:R-:W-:Y:S05]  /*2910*/  @!P0 BRA `(.L_x_26) ;  /* 0x0000000000e88947 */ /* 0x000fea0003800000 */
[----:B------:R-:W-:-:S13]  /*2920*/  ISETP.NE.AND P0, PT, R10, 0x6d, PT ;  /* 0x0000006d0a00780c */ /* 0x000fda0003f05270 */
[----:B------:R-:W-:Y:S05]  /*2930*/  @!P0 BREAK.RELIABLE B1 ;  /* 0x0000000000018942 */ /* 0x000fea0003800100 */
[----:B------:R-:W-:Y:S05]  /*2940*/  @!P0 BRA `(.L_x_27) ;  /* 0x0000000000988947 */ /* 0x000fea0003800000 */
[----:B------:R-:W-:-:S13]  /*2950*/  ISETP.NE.AND P0, PT, R10, 0x73, PT ;  /* 0x000000730a00780c */ /* 0x000fda0003f05270 */
[----:B------:R-:W-:Y:S05]  /*2960*/  @!P0 BREAK.RELIABLE B1 ;  /* 0x0000000000018942 */ /* 0x000fea0003800100 */
[----:B------:R-:W-:Y:S05]  /*2970*/  @!P0 BRA `(.L_x_28) ;  /* 0x0000000000488947 */ /* 0x000fea0003800000 */
.L_x_23:
[----:B------:R-:W-:Y:S05]  /*2980*/  BSYNC.RELIABLE B1 ;  /* 0x0000000000017941 */ /* 0x000fea0003800100 */
.L_x_19:
        /* <DEDUP_REMOVED lines=17> */
.L_x_28:
        /* <DEDUP_REMOVED lines=17> */
.L_x_27:
        /* <DEDUP_REMOVED lines=17> */
.L_x_26:
        /* <DEDUP_REMOVED lines=15> */
[----:B------:R0:W-:Y:S02]  /*2db0*/  @P0 REDG.E.ADD.64.STRONG.GPU desc[UR8][R6.64], R4 ;  /* 0x000000040600098e */ /* 0x0001e4000c12e508 */
.L_x_16:
[----:B------:R-:W-:Y:S05]  /*2dc0*/  BSYNC.RECONVERGENT B0 ;  /* 0x0000000000007941 */ /* 0x000fea0003800200 */
.L_x_14:
[----:B------:R-:W-:Y:S05]  /*2dd0*/  WARPSYNC.ALL ;  /* 0x0000000000007948 */ /* 0x000fea0003800000 */
[----:B------:R-:W-:-:S04]  /*2de0*/  ISETP.NE.U32.AND P0, PT, R0, -0x41103502, PT ;  /* 0xbeefcafe0000780c */ /* 0x000fc80003f05070 */
[----:B------:R-:W-:-:S13]  /*2df0*/  ISETP.NE.AND.EX P0, PT, R2, 0xdead, PT, P0 ;  /* 0x0000dead0200780c */ /* 0x000fda0003f05300 */
[----:B------:R-:W-:Y:S05]  /*2e00*/  @P0 EXIT ;  /* 0x000000000000094d */ /* 0x000fea0003800000 */
[----:B0-2-4-:R-:W0:Y:S01]  /*2e10*/  LDC.64 R4, c[0x4][0x8] ;  /* 0x01000200ff047b82 */ /* 0x015e220000000a00 */
        /* <DEDUP_REMOVED lines=10> */
[----:B0-----:R-:W-:Y:S01]  /*2ec0*/  @P0 REDG.E.ADD.64.STRONG.GPU desc[UR8][R4.64], R2 ;  /* 0x000000020400098e */ /* 0x001fe2000c12e508 */
[----:B------:R-:W-:Y:S05]  /*2ed0*/  EXIT ;  /* 0x000000000000794d */ /* 0x000fea0003800000 */
.L_x_29:
        /* <DEDUP_REMOVED lines=10> */
.L_x_32:


//--------------------- .nv.global.init           --------------------------
	.section	.nv.global.init,"aw",@progbits
.nv.global.init:
	.type		$str$5,@object
	.size		$str$5,($str$6 - $str$5)
$str$5:
        /*0000*/ 	.byte	0x47, 0x45, 0x54, 0x20, 0x2f, 0x68, 0x65, 0x61, 0x6c, 0x74, 0x68, 0x20, 0x48, 0x54, 0x54, 0x50
        /*0010*/ 	.byte	0x2f, 0x31, 0x2e, 0x31, 0x0d, 0x0a, 0x00
	.type		$str$6,@object
	.size		$str$6,($str - $str$6)
$str$6:
        /*0017*/ 	.byte	0x47, 0x45, 0x54, 0x20, 0x2f, 0x6d, 0x65, 0x74, 0x72, 0x69, 0x63, 0x73, 0x20, 0x48, 0x54, 0x54
        /*0027*/ 	.byte	0x50, 0x2f, 0x31, 0x2e, 0x31, 0x0d, 0x0a, 0x00
	.type		$str,@object
	.size		$str,($str$4 - $str)
$str:
        /*002f*/ 	.byte	0x47, 0x45, 0x54, 0x20, 0x2f, 0x61, 0x70, 0x69, 0x2f, 0x75, 0x73, 0x65, 0x72, 0x73, 0x20, 0x48
        /*003f*/ 	.byte	0x54, 0x54, 0x50, 0x2f, 0x31, 0x2e, 0x31, 0x0d, 0x0a, 0x00
	.type		$str$4,@object
	.size		$str$4,($str$1 - $str$4)
$str$4:
        /*0049*/ 	.byte	0x47, 0x45, 0x54, 0x20, 0x2f, 0x69, 0x6e, 0x64, 0x65, 0x78, 0x2e, 0x68, 0x74, 0x6d, 0x6c, 0x20
        /*0059*/ 	.byte	0x48, 0x54, 0x54, 0x50, 0x2f, 0x31, 0x2e, 0x31, 0x0d, 0x0a, 0x00
	.type		$str$1,@object
	.size		$str$1,($str$2 - $str$1)
$str$1:
        /*0064*/ 	.byte	0x47, 0x45, 0x54, 0x20, 0x2f, 0x61, 0x70, 0x69, 0x2f, 0x6f, 0x72, 0x64, 0x65, 0x72, 0x73, 0x20
        /*0074*/ 	.byte	0x48, 0x54, 0x54, 0x50, 0x2f, 0x31, 0x2e, 0x31, 0x0d, 0x0a, 0x00
	.type		$str$2,@object
	.size		$str$2,($str$7 - $str$2)
$str$2:
        /*007f*/ 	.byte	0x47, 0x45, 0x54, 0x20, 0x2f, 0x61, 0x70, 0x69, 0x2f, 0x70, 0x72, 0x6f, 0x64, 0x75, 0x63, 0x74
        /*008f*/ 	.byte	0x73, 0x20, 0x48, 0x54, 0x54, 0x50, 0x2f, 0x31, 0x2e, 0x31, 0x0d, 0x0a, 0x00
	.type		$str$7,@object
	.size		$str$7,($str$3 - $str$7)
$str$7:
        /*009c*/ 	.byte	0x47, 0x45, 0x54, 0x20, 0x2f, 0x75, 0x6e, 0x6b, 0x6e, 0x6f, 0x77, 0x6e, 0x2f, 0x70, 0x61, 0x74
        /*00ac*/ 	.byte	0x68, 0x20, 0x48, 0x54, 0x54, 0x50, 0x2f, 0x31, 0x2e, 0x31, 0x0d, 0x0a, 0x00
	.type		$str$3,@object
	.size		$str$3,(.L_5 - $str$3)
$str$3:
        /*00b9*/ 	.byte	0x47, 0x45, 0x54, 0x20, 0x2f, 0x73, 0x74, 0x61, 0x74, 0x69, 0x63, 0x2f, 0x73, 0x74, 0x79, 0x6c
        /*00c9*/ 	.byte	0x65, 0x2e, 0x63, 0x73, 0x73, 0x20, 0x48, 0x54, 0x54, 0x50, 0x2f, 0x31, 0x2e, 0x31, 0x0d, 0x0a
        /*00d9*/ 	.byte	0x00
.L_5:


//--------------------- .nv.shared.reserved.0     --------------------------
	.section	.nv.shared.reserved.0,"aw",@nobits
	.weak		__nv_reservedSMEM_offset_0_alias
	.size		__nv_reservedSMEM_offset_0_alias, 0, 64
	.other		__nv_reservedSMEM_offset_0_alias,@"STO_CUDA_RESERVED_SHARED STV_DEFAULT"
__nv_reservedSMEM_offset_0_alias:
	.zero		0
	.zero		64


//--------------------- .nv.global                --------------------------
	.section	.nv.global,"aw",@nobits
	.align	8
.nv.global:
	.type		protocol_counters,@object
	.size		protocol_counters,(path_counters - protocol_counters)
protocol_counters:
	.zero		32
	.type		path_counters,@object
	.size		path_counters,(.L_0 - path_counters)
path_counters:
	.zero		64
.L_0:


//--------------------- .nv.constant0._Z14reset_countersv --------------------------
	.section	.nv.constant0._Z14reset_countersv,"a",@progbits
	.sectionflags	@""
	.align	4
.nv.constant0._Z14reset_countersv:
	.zero		896


//--------------------- .nv.constant0._Z20process_packets_goodPhii --------------------------
	.section	.nv.constant0._Z20process_packets_goodPhii,"a",@progbits
	.sectionflags	@""
	.align	4
.nv.constant0._Z20process_packets_goodPhii:
	.zero		912


//--------------------- .nv.constant0._Z19process_packets_badPhii --------------------------
	.section	.nv.constant0._Z19process_packets_badPhii,"a",@progbits
	.sectionflags	@""
	.align	4
.nv.constant0._Z19process_packets_badPhii:
	.zero		912


//--------------------- SYMBOLS --------------------------

	.type		.nv.reservedSmem.offset0,@object
	.size		.nv.reservedSmem.offset0,0x4
